	.target	sm_100a

	.elftype	@"ET_EXEC"


//--------------------- .note.nv.tkinfo           --------------------------
	.section	.note.nv.tkinfo,"",@"SHT_NOTE"
	.sectionflags	@"SHF_NOTE_NV_TKINFO"
	.tkinfo
        /*0018*/ 	.word	0x00000002
        /*0030*/ 	.string	""
        /*0030*/ 	.string	"ptxas"
        /*0030*/ 	.string	"Cuda compilation tools, release 13.0, V13.0.88"
        /*0030*/ 	.string	"Build cuda_13.0.r13.0/compiler.36424714_0"
        /*0030*/ 	.string	"-arch sm_100a -m 64 "



//--------------------- .note.nv.cuinfo           --------------------------
	.section	.note.nv.cuinfo,"",@"SHT_NOTE"
	.sectionflags	@"SHF_NOTE_NV_CUINFO"
        /*0018*/ 	.short	0x0002
        /*001a*/ 	.short	0x0064
        /*001c*/ 	.short	0x0082
	.zero		2


//--------------------- .nv.info                  --------------------------
	.section	.nv.info,"",@"SHT_CUDA_INFO"
	.align	4


	//----- nvinfo : EIATTR_REGCOUNT
	.align		4
        /*0000*/ 	.byte	0x04, 0x2f
        /*0002*/ 	.short	(.L_19 - .L_18)
	.align		4
.L_18:
        /*0004*/ 	.word	index@(_ZN7cutlass13device_kernelINS_4gemm6kernel13GemmUniversalIN4cute5tupleIJiiiiEEENS1_10collective13CollectiveMmaINS1_35MainloopSm100TmaUmmaWarpSpecializedILi4ELi2ELi4ENS5_IJNS4_1CILi1EEESB_SB_EEEEENS5_IJNSA_ILi64EEENSA_ILi128EEENSA_ILi32EEEEEENS_12float_e5m2_tENS5_IJlSB_lEEESI_SJ_NS4_8TiledMMAINS4_8MMA_AtomIJNS4_10MMA_TraitsINS4_19SM100_MMA_F8F6F4_SSEJSI_SI_fSE_SF_NS4_17integral_constantINS4_4UMMA5MajorELSQ_0EEESR_NSO_INSP_7ScaleInELSS_0EEEST_EEEEEENS4_6LayoutISC_NS5_IJNSA_ILi0EEESX_SX_EEEEENS5_IJNS4_10UnderscoreES10_S10_EEEEENS4_13SM90_TMA_LOADENS4_14ComposedLayoutINS4_7SwizzleILi1ELi4ELi3EEENS4_18smem_ptr_flag_bitsILi8EEENSW_INS5_IJNSA_ILi8EEESG_EEENS5_IJSG_SB_EEEEEEEvNS4_8identityES13_S1D_vS1E_EENS_8epilogue10collective18CollectiveEpilogueINS1G_23Sm100TmaWarpSpecializedILi2ELi2ELi32ELb0ELb0EEEJSH_NS5_IJNSW_ISE_SB_EES1L_EEESI_SJ_SI_SJ_NS1G_6fusion15FusionCallbacksIS1K_NS1N_17LinearCombinationISI_fSI_fLNS_15FloatRoundStyleE2EEESH_S1M_JEEENS4_5SM1004TMEM4LOAD26SM100_TMEM_LOAD_16dp32b32xES13_NS14_INS15_ILi2ELi4ELi3EEES18_NSW_INS5_IJS19_SE_EEENS5_IJSE_SB_EEEEEEENS4_39AutoVectorizingCopyWithAssumedAlignmentILi128EEENS4_14SM90_TMA_STOREES21_S23_S23_EEEvvEEEEvNT_6ParamsE)
        /*0008*/ 	.word	0x00000080


	//----- nvinfo : EIATTR_FRAME_SIZE
	.align		4
.L_19:
        /*000c*/ 	.byte	0x04, 0x11
        /*000e*/ 	.short	(.L_21 - .L_20)
	.align		4
.L_20:
        /*0010*/ 	.word	index@($__internal_2_$__cuda_sm10x_tcgen05_guardrail_trap_unallocated_columns_being_dealloced)
        /*0014*/ 	.word	0x00000000


	//----- nvinfo : EIATTR_FRAME_SIZE
	.align		4
.L_21:
        /*0018*/ 	.byte	0x04, 0x11
        /*001a*/ 	.short	(.L_23 - .L_22)
	.align		4
.L_22:
        /*001c*/ 	.word	index@($__internal_1_$__cuda_sm10x_tcgen05_guardrail_trap_phase_invalid_during_alloc)
        /*0020*/ 	.word	0x00000000


	//----- nvinfo : EIATTR_FRAME_SIZE
	.align		4
.L_23:
        /*0024*/ 	.byte	0x04, 0x11
        /*0026*/ 	.short	(.L_25 - .L_24)
	.align		4
.L_24:
        /*0028*/ 	.word	index@($__internal_0_$__cuda_sm10x_tcgen05_guardrail_trap_col_being_dealloced_not_returned_by_alloc)
        /*002c*/ 	.word	0x00000000


	//----- nvinfo : EIATTR_FRAME_SIZE
	.align		4
.L_25:
        /*0030*/ 	.byte	0x04, 0x11
        /*0032*/ 	.short	(.L_27 - .L_26)
	.align		4
.L_26:
        /*0034*/ 	.word	index@(_ZN7cutlass13device_kernelINS_4gemm6kernel13GemmUniversalIN4cute5tupleIJiiiiEEENS1_10collective13CollectiveMmaINS1_35MainloopSm100TmaUmmaWarpSpecializedILi4ELi2ELi4ENS5_IJNS4_1CILi1EEESB_SB_EEEEENS5_IJNSA_ILi64EEENSA_ILi128EEENSA_ILi32EEEEEENS_12float_e5m2_tENS5_IJlSB_lEEESI_SJ_NS4_8TiledMMAINS4_8MMA_AtomIJNS4_10MMA_TraitsINS4_19SM100_MMA_F8F6F4_SSEJSI_SI_fSE_SF_NS4_17integral_constantINS4_4UMMA5MajorELSQ_0EEESR_NSO_INSP_7ScaleInELSS_0EEEST_EEEEEENS4_6LayoutISC_NS5_IJNSA_ILi0EEESX_SX_EEEEENS5_IJNS4_10UnderscoreES10_S10_EEEEENS4_13SM90_TMA_LOADENS4_14ComposedLayoutINS4_7SwizzleILi1ELi4ELi3EEENS4_18smem_ptr_flag_bitsILi8EEENSW_INS5_IJNSA_ILi8EEESG_EEENS5_IJSG_SB_EEEEEEEvNS4_8identityES13_S1D_vS1E_EENS_8epilogue10collective18CollectiveEpilogueINS1G_23Sm100TmaWarpSpecializedILi2ELi2ELi32ELb0ELb0EEEJSH_NS5_IJNSW_ISE_SB_EES1L_EEESI_SJ_SI_SJ_NS1G_6fusion15FusionCallbacksIS1K_NS1N_17LinearCombinationISI_fSI_fLNS_15FloatRoundStyleE2EEESH_S1M_JEEENS4_5SM1004TMEM4LOAD26SM100_TMEM_LOAD_16dp32b32xES13_NS14_INS15_ILi2ELi4ELi3EEES18_NSW_INS5_IJS19_SE_EEENS5_IJSE_SB_EEEEEEENS4_39AutoVectorizingCopyWithAssumedAlignmentILi128EEENS4_14SM90_TMA_STOREES21_S23_S23_EEEvvEEEEvNT_6ParamsE)
        /*0038*/ 	.word	0x00000000


	//----- nvinfo : EIATTR_MIN_STACK_SIZE
	.align		4
.L_27:
        /*003c*/ 	.byte	0x04, 0x12
        /*003e*/ 	.short	(.L_29 - .L_28)
	.align		4
.L_28:
        /*0040*/ 	.word	index@(_ZN7cutlass13device_kernelINS_4gemm6kernel13GemmUniversalIN4cute5tupleIJiiiiEEENS1_10collective13CollectiveMmaINS1_35MainloopSm100TmaUmmaWarpSpecializedILi4ELi2ELi4ENS5_IJNS4_1CILi1EEESB_SB_EEEEENS5_IJNSA_ILi64EEENSA_ILi128EEENSA_ILi32EEEEEENS_12float_e5m2_tENS5_IJlSB_lEEESI_SJ_NS4_8TiledMMAINS4_8MMA_AtomIJNS4_10MMA_TraitsINS4_19SM100_MMA_F8F6F4_SSEJSI_SI_fSE_SF_NS4_17integral_constantINS4_4UMMA5MajorELSQ_0EEESR_NSO_INSP_7ScaleInELSS_0EEEST_EEEEEENS4_6LayoutISC_NS5_IJNSA_ILi0EEESX_SX_EEEEENS5_IJNS4_10UnderscoreES10_S10_EEEEENS4_13SM90_TMA_LOADENS4_14ComposedLayoutINS4_7SwizzleILi1ELi4ELi3EEENS4_18smem_ptr_flag_bitsILi8EEENSW_INS5_IJNSA_ILi8EEESG_EEENS5_IJSG_SB_EEEEEEEvNS4_8identityES13_S1D_vS1E_EENS_8epilogue10collective18CollectiveEpilogueINS1G_23Sm100TmaWarpSpecializedILi2ELi2ELi32ELb0ELb0EEEJSH_NS5_IJNSW_ISE_SB_EES1L_EEESI_SJ_SI_SJ_NS1G_6fusion15FusionCallbacksIS1K_NS1N_17LinearCombinationISI_fSI_fLNS_15FloatRoundStyleE2EEESH_S1M_JEEENS4_5SM1004TMEM4LOAD26SM100_TMEM_LOAD_16dp32b32xES13_NS14_INS15_ILi2ELi4ELi3EEES18_NSW_INS5_IJS19_SE_EEENS5_IJSE_SB_EEEEEEENS4_39AutoVectorizingCopyWithAssumedAlignmentILi128EEENS4_14SM90_TMA_STOREES21_S23_S23_EEEvvEEEEvNT_6ParamsE)
        /*0044*/ 	.word	0x00000000
.L_29:


//--------------------- .nv.compat                --------------------------
	.section	.nv.compat,"",@"SHT_CUDA_COMPAT_INFO"
	.align	4
        /*0000*/ 	.byte	0x02, 0x09, 0x01, 0x00, 0x02, 0x02, 0x02, 0x00, 0x02, 0x05, 0x05, 0x00, 0x03, 0x07, 0x01, 0x01
        /*0010*/ 	.byte	0x02, 0x03, 0x01, 0x00, 0x02, 0x06, 0x01, 0x00, 0x04, 0x0b, 0x08, 0x00, 0x09, 0x00, 0x00, 0x00
        /*0020*/ 	.byte	0x00, 0x00, 0x00, 0x00


//--------------------- .nv.info._ZN7cutlass13device_kernelINS_4gemm6kernel13GemmUniversalIN4cute5tupleIJiiiiEEENS1_10collective13CollectiveMmaINS1_35MainloopSm100TmaUmmaWarpSpecializedILi4ELi2ELi4ENS5_IJNS4_1CILi1EEESB_SB_EEEEENS5_IJNSA_ILi64EEENSA_ILi128EEENSA_ILi32EEEEEENS_12float_e5m2_tENS5_IJlSB_lEEESI_SJ_NS4_8TiledMMAINS4_8MMA_AtomIJNS4_10MMA_TraitsINS4_19SM100_MMA_F8F6F4_SSEJSI_SI_fSE_SF_NS4_17integral_constantINS4_4UMMA5MajorELSQ_0EEESR_NSO_INSP_7ScaleInELSS_0EEEST_EEEEEENS4_6LayoutISC_NS5_IJNSA_ILi0EEESX_SX_EEEEENS5_IJNS4_10UnderscoreES10_S10_EEEEENS4_13SM90_TMA_LOADENS4_14ComposedLayoutINS4_7SwizzleILi1ELi4ELi3EEENS4_18smem_ptr_flag_bitsILi8EEENSW_INS5_IJNSA_ILi8EEESG_EEENS5_IJSG_SB_EEEEEEEvNS4_8identityES13_S1D_vS1E_EENS_8epilogue10collective18CollectiveEpilogueINS1G_23Sm100TmaWarpSpecializedILi2ELi2ELi32ELb0ELb0EEEJSH_NS5_IJNSW_ISE_SB_EES1L_EEESI_SJ_SI_SJ_NS1G_6fusion15FusionCallbacksIS1K_NS1N_17LinearCombinationISI_fSI_fLNS_15FloatRoundStyleE2EEESH_S1M_JEEENS4_5SM1004TMEM4LOAD26SM100_TMEM_LOAD_16dp32b32xES13_NS14_INS15_ILi2ELi4ELi3EEES18_NSW_INS5_IJS19_SE_EEENS5_IJSE_SB_EEEEEEENS4_39AutoVectorizingCopyWithAssumedAlignmentILi128EEENS4_14SM90_TMA_STOREES21_S23_S23_EEEvvEEEEvNT_6ParamsE --------------------------
	.section	.nv.info._ZN7cutlass13device_kernelINS_4gemm6kernel13GemmUniversalIN4cute5tupleIJiiiiEEENS1_10collective13CollectiveMmaINS1_35MainloopSm100TmaUmmaWarpSpecializedILi4ELi2ELi4ENS5_IJNS4_1CILi1EEESB_SB_EEEEENS5_IJNSA_ILi64EEENSA_ILi128EEENSA_ILi32EEEEEENS_12float_e5m2_tENS5_IJlSB_lEEESI_SJ_NS4_8TiledMMAINS4_8MMA_AtomIJNS4_10MMA_TraitsINS4_19SM100_MMA_F8F6F4_SSEJSI_SI_fSE_SF_NS4_17integral_constantINS4_4UMMA5MajorELSQ_0EEESR_NSO_INSP_7ScaleInELSS_0EEEST_EEEEEENS4_6LayoutISC_NS5_IJNSA_ILi0EEESX_SX_EEEEENS5_IJNS4_10UnderscoreES10_S10_EEEEENS4_13SM90_TMA_LOADENS4_14ComposedLayoutINS4_7SwizzleILi1ELi4ELi3EEENS4_18smem_ptr_flag_bitsILi8EEENSW_INS5_IJNSA_ILi8EEESG_EEENS5_IJSG_SB_EEEEEEEvNS4_8identityES13_S1D_vS1E_EENS_8epilogue10collective18CollectiveEpilogueINS1G_23Sm100TmaWarpSpecializedILi2ELi2ELi32ELb0ELb0EEEJSH_NS5_IJNSW_ISE_SB_EES1L_EEESI_SJ_SI_SJ_NS1G_6fusion15FusionCallbacksIS1K_NS1N_17LinearCombinationISI_fSI_fLNS_15FloatRoundStyleE2EEESH_S1M_JEEENS4_5SM1004TMEM4LOAD26SM100_TMEM_LOAD_16dp32b32xES13_NS14_INS15_ILi2ELi4ELi3EEES18_NSW_INS5_IJS19_SE_EEENS5_IJSE_SB_EEEEEEENS4_39AutoVectorizingCopyWithAssumedAlignmentILi128EEENS4_14SM90_TMA_STOREES21_S23_S23_EEEvvEEEEvNT_6ParamsE,"",@"SHT_CUDA_INFO"
	.sectionflags	@""
	.align	4


	//----- nvinfo : EIATTR_CUDA_API_VERSION
	.align		4
        /*0000*/ 	.byte	0x04, 0x37
        /*0002*/ 	.short	(.L_31 - .L_30)
.L_30:
        /*0004*/ 	.word	0x00000082


	//----- nvinfo : EIATTR_KPARAM_INFO
	.align		4
.L_31:
        /*0008*/ 	.byte	0x04, 0x17
        /*000a*/ 	.short	(.L_33 - .L_32)
.L_32:
        /*000c*/ 	.word	0x00000000
        /*0010*/ 	.short	0x0000
        /*0012*/ 	.short	0x0000
        /*0014*/ 	.byte	0x00, 0xf0, 0x01, 0x20


	//----- nvinfo : EIATTR_AT_ENTRY_FRAGMENTS
	.align		4
.L_33:
        /*0018*/ 	.byte	0x04, 0x4f
        /*001a*/ 	.short	(.L_35 - .L_34)


	//   ....[0]....
.L_34:
        /*001c*/ 	.word	0x00000006


	//----- nvinfo : EIATTR_RESERVED_SMEM_USED
	.align		4
.L_35:
        /*0020*/ 	.byte	0x01, 0x41
	.zero		2


	//----- nvinfo : EIATTR_SPARSE_MMA_MASK
	.align		4
        /*0024*/ 	.byte	0x03, 0x50
        /*0026*/ 	.short	0x0000


	//----- nvinfo : EIATTR_TCGEN05_1CTA_USED
	.align		4
        /*0028*/ 	.byte	0x01, 0x51
	.zero		2


	//----- nvinfo : EIATTR_MAXREG_COUNT
	.align		4
        /*002c*/ 	.byte	0x03, 0x1b
        /*002e*/ 	.short	0x00ff


	//----- nvinfo : EIATTR_NUM_BARRIERS
	.align		4
        /*0030*/ 	.byte	0x02, 0x4c
        /*0032*/ 	.byte	0x07
	.zero		1


	//----- nvinfo : EIATTR_EXTERNS
	.align		4
        /*0034*/ 	.byte	0x04, 0x0f
        /*0036*/ 	.short	(.L_37 - .L_36)


	//   ....[0]....
	.align		4
.L_36:
        /*0038*/ 	.word	index@(__assertfail)


	//----- nvinfo : EIATTR_MERCURY_ISA_VERSION
	.align		4
.L_37:
        /*003c*/ 	.byte	0x03, 0x5f
        /*003e*/ 	.short	0x0101


	//----- nvinfo : EIATTR_INT_WARP_WIDE_INSTR_OFFSETS
	.align		4
        /*0040*/ 	.byte	0x04, 0x31
        /*0042*/ 	.short	(.L_39 - .L_38)


	//   ....[0]....
.L_38:
        /*0044*/ 	.word	0x00001db0


	//   ....[1]....
        /*0048*/ 	.word	0x00003710


	//   ....[2]....
        /*004c*/ 	.word	0x00003730


	//   ....[3]....
        /*0050*/ 	.word	0x00003760


	//   ....[4]....
        /*0054*/ 	.word	0x00004090


	//   ....[5]....
        /*0058*/ 	.word	0x00004100


	//   ....[6]....
        /*005c*/ 	.word	0x000042e0


	//   ....[7]....
        /*0060*/ 	.word	0x00004440


	//----- nvinfo : EIATTR_COOP_GROUP_MASK_REGIDS
	.align		4
.L_39:
        /*0064*/ 	.byte	0x04, 0x29
        /*0066*/ 	.short	(.L_41 - .L_40)


	//   ....[0]....
.L_40:
        /*0068*/ 	.word	0xffffffff


	//   ....[1]....
        /*006c*/ 	.word	0xffffffff


	//   ....[2]....
        /*0070*/ 	.word	0xffffffff


	//   ....[3]....
        /*0074*/ 	.word	0xffffffff


	//   ....[4]....
        /*0078*/ 	.word	0xffffffff


	//   ....[5]....
        /*007c*/ 	.word	0xffffffff


	//   ....[6]....
        /*0080*/ 	.word	0xffffffff


	//   ....[7]....
        /*0084*/ 	.word	0xffffffff


	//   ....[8]....
        /*0088*/ 	.word	0xffffffff


	//   ....[9]....
        /*008c*/ 	.word	0xffffffff


	//   ....[10]....
        /*0090*/ 	.word	0xffffffff


	//   ....[11]....
        /*0094*/ 	.word	0xffffffff


	//   ....[12]....
        /*0098*/ 	.word	0xffffffff


	//----- nvinfo : EIATTR_COOP_GROUP_INSTR_OFFSETS
	.align		4
.L_41:
        /*009c*/ 	.byte	0x04, 0x28
        /*009e*/ 	.short	(.L_43 - .L_42)


	//   ....[0]....
.L_42:
        /*00a0*/ 	.word	0x00000090


	//   ....[1]....
        /*00a4*/ 	.word	0x000004d0


	//   ....[2]....
        /*00a8*/ 	.word	0x00000640


	//   ....[3]....
        /*00ac*/ 	.word	0x000007a0


	//   ....[4]....
        /*00b0*/ 	.word	0x000008a0


	//   ....[5]....
        /*00b4*/ 	.word	0x00000a10


	//   ....[6]....
        /*00b8*/ 	.word	0x00000bb0


	//   ....[7]....
        /*00bc*/ 	.word	0x00001c90


	//   ....[8]....
        /*00c0*/ 	.word	0x00002a70


	//   ....[9]....
        /*00c4*/ 	.word	0x00002c80


	//   ....[10]....
        /*00c8*/ 	.word	0x00002cb0


	//   ....[11]....
        /*00cc*/ 	.word	0x000035f0


	//   ....[12]....
        /*00d0*/ 	.word	0x00003820


	//----- nvinfo : EIATTR_VRC_CTA_INIT_COUNT
	.align		4
.L_43:
        /*00d4*/ 	.byte	0x02, 0x4a
        /*00d6*/ 	.byte	0x80
	.zero		1


	//----- nvinfo : EIATTR_SYSCALL_OFFSETS
	.align		4
        /*00d8*/ 	.byte	0x04, 0x46
        /*00da*/ 	.short	(.L_45 - .L_44)


	//   ....[0]....
.L_44:
        /*00dc*/ 	.word	0x00004e80


	//   ....[1]....
        /*00e0*/ 	.word	0x00004fc0


	//   ....[2]....
        /*00e4*/ 	.word	0x000057c0


	//   ....[3]....
        /*00e8*/ 	.word	0x00006550


	//----- nvinfo : EIATTR_MBARRIER_INSTR_OFFSETS
	.align		4
.L_45:
        /*00ec*/ 	.byte	0x04, 0x39
        /*00ee*/ 	.short	(.L_47 - .L_46)


	//   ....[0]....
.L_46:
        /*00f0*/ 	.word	0x000005b0
        /*00f4*/ 	.word	0x000000ff
        /*00f8*/ 	.word	0x00000000
        /*00fc*/ 	.short	0x0100
        /*00fe*/ 	.byte	0x05
	.zero		1


	//   ....[1]....
        /*0100*/ 	.word	0x000005c0
        /*0104*/ 	.word	0x000000ff
        /*0108*/ 	.word	0x00000020
        /*010c*/ 	.short	0x0100
        /*010e*/ 	.byte	0x05
	.zero		1


	//   ....[2]....
        /*0110*/ 	.word	0x000005d0
        /*0114*/ 	.word	0x000000ff
        /*0118*/ 	.word	0x00000008
        /*011c*/ 	.short	0x0100
        /*011e*/ 	.byte	0x05
	.zero		1


	//   ....[3]....
        /*0120*/ 	.word	0x000005e0
        /*0124*/ 	.word	0x000000ff
        /*0128*/ 	.word	0x00000028
        /*012c*/ 	.short	0x0100
        /*012e*/ 	.byte	0x05
	.zero		1


	//   ....[4]....
        /*0130*/ 	.word	0x000005f0
        /*0134*/ 	.word	0x000000ff
        /*0138*/ 	.word	0x00000010
        /*013c*/ 	.short	0x0100
        /*013e*/ 	.byte	0x05
	.zero		1


	//   ....[5]....
        /*0140*/ 	.word	0x00000600
        /*0144*/ 	.word	0x000000ff
        /*0148*/ 	.word	0x00000030
        /*014c*/ 	.short	0x0100
        /*014e*/ 	.byte	0x05
	.zero		1


	//   ....[6]....
        /*0150*/ 	.word	0x00000610
        /*0154*/ 	.word	0x000000ff
        /*0158*/ 	.word	0x00000018
        /*015c*/ 	.short	0x0100
        /*015e*/ 	.byte	0x05
	.zero		1


	//   ....[7]....
        /*0160*/ 	.word	0x00000620
        /*0164*/ 	.word	0x000000ff
        /*0168*/ 	.word	0x00000038
        /*016c*/ 	.short	0x0100
        /*016e*/ 	.byte	0x05
	.zero		1


	//   ....[8]....
        /*0170*/ 	.word	0x00000750
        /*0174*/ 	.word	0x000000ff
        /*0178*/ 	.word	0x00000040
        /*017c*/ 	.short	0x0100
        /*017e*/ 	.byte	0x07
	.zero		1


	//   ....[9]....
        /*0180*/ 	.word	0x00000760
        /*0184*/ 	.word	0x000000ff
        /*0188*/ 	.word	0x00000050
        /*018c*/ 	.short	0x0100
        /*018e*/ 	.byte	0x07
	.zero		1


	//   ....[10]....
        /*0190*/ 	.word	0x00000770
        /*0194*/ 	.word	0x000000ff
        /*0198*/ 	.word	0x00000048
        /*019c*/ 	.short	0x0100
        /*019e*/ 	.byte	0x07
	.zero		1


	//   ....[11]....
        /*01a0*/ 	.word	0x00000780
        /*01a4*/ 	.word	0x000000ff
        /*01a8*/ 	.word	0x00000058
        /*01ac*/ 	.short	0x0100
        /*01ae*/ 	.byte	0x07
	.zero		1


	//   ....[12]....
        /*01b0*/ 	.word	0x00000870
        /*01b4*/ 	.word	0x000000ff
        /*01b8*/ 	.word	0x00000060
        /*01bc*/ 	.short	0x0100
        /*01be*/ 	.byte	0x05
	.zero		1


	//   ....[13]....
        /*01c0*/ 	.word	0x00000880
        /*01c4*/ 	.word	0x000000ff
        /*01c8*/ 	.word	0x00000068
        /*01cc*/ 	.short	0x0100
        /*01ce*/ 	.byte	0x05
	.zero		1


	//   ....[14]....
        /*01d0*/ 	.word	0x000009c0
        /*01d4*/ 	.word	0x000000ff
        /*01d8*/ 	.word	0x00000070
        /*01dc*/ 	.short	0x0100
        /*01de*/ 	.byte	0x05
	.zero		1


	//   ....[15]....
        /*01e0*/ 	.word	0x000009d0
        /*01e4*/ 	.word	0x000000ff
        /*01e8*/ 	.word	0x00000080
        /*01ec*/ 	.short	0x0100
        /*01ee*/ 	.byte	0x05
	.zero		1


	//   ....[16]....
        /*01f0*/ 	.word	0x000009e0
        /*01f4*/ 	.word	0x000000ff
        /*01f8*/ 	.word	0x00000078
        /*01fc*/ 	.short	0x0100
        /*01fe*/ 	.byte	0x05
	.zero		1


	//   ....[17]....
        /*0200*/ 	.word	0x000009f0
        /*0204*/ 	.word	0x000000ff
        /*0208*/ 	.word	0x00000088
        /*020c*/ 	.short	0x0100
        /*020e*/ 	.byte	0x05
	.zero		1


	//   ....[18]....
        /*0210*/ 	.word	0x00000b20
        /*0214*/ 	.word	0x000000ff
        /*0218*/ 	.word	0x00000090
        /*021c*/ 	.short	0x0100
        /*021e*/ 	.byte	0x07
	.zero		1


	//   ....[19]....
        /*0220*/ 	.word	0x00000b30
        /*0224*/ 	.word	0x000000ff
        /*0228*/ 	.word	0x000000b0
        /*022c*/ 	.short	0x0100
        /*022e*/ 	.byte	0x07
	.zero		1


	//   ....[20]....
        /*0230*/ 	.word	0x00000b40
        /*0234*/ 	.word	0x000000ff
        /*0238*/ 	.word	0x00000098
        /*023c*/ 	.short	0x0100
        /*023e*/ 	.byte	0x07
	.zero		1


	//   ....[21]....
        /*0240*/ 	.word	0x00000b50
        /*0244*/ 	.word	0x000000ff
        /*0248*/ 	.word	0x000000b8
        /*024c*/ 	.short	0x0100
        /*024e*/ 	.byte	0x07
	.zero		1


	//   ....[22]....
        /*0250*/ 	.word	0x00000b60
        /*0254*/ 	.word	0x000000ff
        /*0258*/ 	.word	0x000000a0
        /*025c*/ 	.short	0x0100
        /*025e*/ 	.byte	0x07
	.zero		1


	//   ....[23]....
        /*0260*/ 	.word	0x00000b70
        /*0264*/ 	.word	0x000000ff
        /*0268*/ 	.word	0x000000c0
        /*026c*/ 	.short	0x0100
        /*026e*/ 	.byte	0x07
	.zero		1


	//   ....[24]....
        /*0270*/ 	.word	0x00000b80
        /*0274*/ 	.word	0x000000ff
        /*0278*/ 	.word	0x000000a8
        /*027c*/ 	.short	0x0100
        /*027e*/ 	.byte	0x07
	.zero		1


	//   ....[25]....
        /*0280*/ 	.word	0x00000b90
        /*0284*/ 	.word	0x000000ff
        /*0288*/ 	.word	0x000000c8
        /*028c*/ 	.short	0x0100
        /*028e*/ 	.byte	0x07
	.zero		1


	//   ....[26]....
        /*0290*/ 	.word	0x00000c80
        /*0294*/ 	.word	0x000000ff
        /*0298*/ 	.word	0x000000d0
        /*029c*/ 	.short	0x0100
        /*029e*/ 	.byte	0x05
	.zero		1


	//   ....[27]....
        /*02a0*/ 	.word	0x00000c90
        /*02a4*/ 	.word	0x000000ff
        /*02a8*/ 	.word	0x000000e0
        /*02ac*/ 	.short	0x0100
        /*02ae*/ 	.byte	0x05
	.zero		1


	//   ....[28]....
        /*02b0*/ 	.word	0x00000ca0
        /*02b4*/ 	.word	0x000000ff
        /*02b8*/ 	.word	0x000000d8
        /*02bc*/ 	.short	0x0100
        /*02be*/ 	.byte	0x05
	.zero		1


	//   ....[29]....
        /*02c0*/ 	.word	0x00000cb0
        /*02c4*/ 	.word	0x000000ff
        /*02c8*/ 	.word	0x000000e8
        /*02cc*/ 	.short	0x0100
        /*02ce*/ 	.byte	0x05
	.zero		1


	//   ....[30]....
        /*02d0*/ 	.word	0x00001590
        /*02d4*/ 	.word	0x00000003
        /*02d8*/ 	.word	0x000000e0
        /*02dc*/ 	.short	0x010a
        /*02de*/ 	.byte	0xff
	.zero		1


	//   ....[31]....
        /*02e0*/ 	.word	0x000015c0
        /*02e4*/ 	.word	0x00000003
        /*02e8*/ 	.word	0x000000d0
        /*02ec*/ 	.short	0x0101
        /*02ee*/ 	.byte	0xff
	.zero		1


	//   ....[32]....
        /*02f0*/ 	.word	0x00001690
        /*02f4*/ 	.word	0x000000ff
        /*02f8*/ 	.word	0x00000020
        /*02fc*/ 	.short	0x010a
        /*02fe*/ 	.byte	0x08
	.zero		1


	//   ....[33]....
        /*0300*/ 	.word	0x00001730
        /*0304*/ 	.word	0x000000ff
        /*0308*/ 	.word	0x00000020
        /*030c*/ 	.short	0x010a
        /*030e*/ 	.byte	0x21
	.zero		1


	//   ....[34]....
        /*0310*/ 	.word	0x00001880
        /*0314*/ 	.word	0x000000ff
        /*0318*/ 	.word	0x00000020
        /*031c*/ 	.short	0x010a
        /*031e*/ 	.byte	0x08
	.zero		1


	//   ....[35]....
        /*0320*/ 	.word	0x00001990
        /*0324*/ 	.word	0x000000ff
        /*0328*/ 	.word	0x00000068
        /*032c*/ 	.short	0x0101
        /*032e*/ 	.byte	0x04
	.zero		1


	//   ....[36]....
        /*0330*/ 	.word	0x000019b0
        /*0334*/ 	.word	0x000000ff
        /*0338*/ 	.word	0x00000020
        /*033c*/ 	.short	0x010a
        /*033e*/ 	.byte	0x08
	.zero		1


	//   ....[37]....
        /*0340*/ 	.word	0x00001a30
        /*0344*/ 	.word	0x000000ff
        /*0348*/ 	.word	0x00000020
        /*034c*/ 	.short	0x010a
        /*034e*/ 	.byte	0x11
	.zero		1


	//   ....[38]....
        /*0350*/ 	.word	0x00001b80
        /*0354*/ 	.word	0x000000ff
        /*0358*/ 	.word	0x00000020
        /*035c*/ 	.short	0x010a
        /*035e*/ 	.byte	0x08
	.zero		1


	//   ....[39]....
        /*0360*/ 	.word	0x00001cc0
        /*0364*/ 	.word	0x00000002
        /*0368*/ 	.word	0x00000070
        /*036c*/ 	.short	0x010a
        /*036e*/ 	.byte	0xff
	.zero		1


	//   ....[40]....
        /*0370*/ 	.word	0x00001d80
        /*0374*/ 	.word	0x00000002
        /*0378*/ 	.word	0x00000000
        /*037c*/ 	.short	0x0101
        /*037e*/ 	.byte	0xff
	.zero		1


	//   ....[41]....
        /*0380*/ 	.word	0x000022e0
        /*0384*/ 	.word	0x000000ff
        /*0388*/ 	.word	0x00000000
        /*038c*/ 	.short	0x010a
        /*038e*/ 	.byte	0x05
	.zero		1


	//   ....[42]....
        /*0390*/ 	.word	0x00002370
        /*0394*/ 	.word	0x000000ff
        /*0398*/ 	.word	0x00000000
        /*039c*/ 	.short	0x010a
        /*039e*/ 	.byte	0x05
	.zero		1


	//   ....[43]....
        /*03a0*/ 	.word	0x00002400
        /*03a4*/ 	.word	0x000000ff
        /*03a8*/ 	.word	0x00000000
        /*03ac*/ 	.short	0x010a
        /*03ae*/ 	.byte	0x05
	.zero		1


	//   ....[44]....
        /*03b0*/ 	.word	0x000024a0
        /*03b4*/ 	.word	0x00000000
        /*03b8*/ 	.word	0x00000000
        /*03bc*/ 	.short	0x010a
        /*03be*/ 	.byte	0xff
	.zero		1


	//   ....[45]....
        /*03c0*/ 	.word	0x000025c0
        /*03c4*/ 	.word	0x00000000
        /*03c8*/ 	.word	0x000000d0
        /*03cc*/ 	.short	0x010a
        /*03ce*/ 	.byte	0xff
	.zero		1


	//   ....[46]....
        /*03d0*/ 	.word	0x00002620
        /*03d4*/ 	.word	0x00000004
        /*03d8*/ 	.word	0x00000000
        /*03dc*/ 	.short	0x0101
        /*03de*/ 	.byte	0xff
	.zero		1


	//   ....[47]....
        /*03e0*/ 	.word	0x00002640
        /*03e4*/ 	.word	0x000000ff
        /*03e8*/ 	.word	0x00000080
        /*03ec*/ 	.short	0x010a
        /*03ee*/ 	.byte	0x05
	.zero		1


	//   ....[48]....
        /*03f0*/ 	.word	0x00002760
        /*03f4*/ 	.word	0x00000000
        /*03f8*/ 	.word	0x00000070
        /*03fc*/ 	.short	0x010a
        /*03fe*/ 	.byte	0xff
	.zero		1


	//   ....[49]....
        /*0400*/ 	.word	0x00002870
        /*0404*/ 	.word	0x00000000
        /*0408*/ 	.word	0x00000000
        /*040c*/ 	.short	0x0101
        /*040e*/ 	.byte	0xff
	.zero		1


	//   ....[50]....
        /*0410*/ 	.word	0x00002900
        /*0414*/ 	.word	0x000000ff
        /*0418*/ 	.word	0x00000080
        /*041c*/ 	.short	0x0106
        /*041e*/ 	.byte	0x05
	.zero		1


	//   ....[51]....
        /*0420*/ 	.word	0x00002920
        /*0424*/ 	.word	0x000000ff
        /*0428*/ 	.word	0x00000080
        /*042c*/ 	.short	0x010a
        /*042e*/ 	.byte	0x05
	.zero		1


	//   ....[52]....
        /*0430*/ 	.word	0x000029b0
        /*0434*/ 	.word	0x000000ff
        /*0438*/ 	.word	0x00000080
        /*043c*/ 	.short	0x0106
        /*043e*/ 	.byte	0x04
	.zero		1


	//   ....[53]....
        /*0440*/ 	.word	0x000029f0
        /*0444*/ 	.word	0x00000000
        /*0448*/ 	.word	0x00000080
        /*044c*/ 	.short	0x010a
        /*044e*/ 	.byte	0xff
	.zero		1


	//   ....[54]....
        /*0450*/ 	.word	0x00002ed0
        /*0454*/ 	.word	0x00000000
        /*0458*/ 	.word	0x00000070
        /*045c*/ 	.short	0x010a
        /*045e*/ 	.byte	0xff
	.zero		1


	//   ....[55]....
        /*0460*/ 	.word	0x00002fd0
        /*0464*/ 	.word	0x00000003
        /*0468*/ 	.word	0x00000000
        /*046c*/ 	.short	0x0101
        /*046e*/ 	.byte	0xff
	.zero		1


	//   ....[56]....
        /*0470*/ 	.word	0x00002fe0
        /*0474*/ 	.word	0x000000ff
        /*0478*/ 	.word	0x00000000
        /*047c*/ 	.short	0x010a
        /*047e*/ 	.byte	0x04
	.zero		1


	//   ....[57]....
        /*0480*/ 	.word	0x00003000
        /*0484*/ 	.word	0x000000ff
        /*0488*/ 	.word	0x000000b0
        /*048c*/ 	.short	0x010a
        /*048e*/ 	.byte	0x09
	.zero		1


	//   ....[58]....
        /*0490*/ 	.word	0x00003140
        /*0494*/ 	.word	0x000000ff
        /*0498*/ 	.word	0x00000000
        /*049c*/ 	.short	0x010a
        /*049e*/ 	.byte	0x07
	.zero		1


	//   ....[59]....
        /*04a0*/ 	.word	0x00003270
        /*04a4*/ 	.word	0x000000ff
        /*04a8*/ 	.word	0x00000000
        /*04ac*/ 	.short	0x010a
        /*04ae*/ 	.byte	0x04
	.zero		1


	//   ....[60]....
        /*04b0*/ 	.word	0x00003420
        /*04b4*/ 	.word	0x000000ff
        /*04b8*/ 	.word	0x00000000
        /*04bc*/ 	.short	0x010a
        /*04be*/ 	.byte	0x05
	.zero		1


	//   ....[61]....
        /*04c0*/ 	.word	0x000034b0
        /*04c4*/ 	.word	0x000000ff
        /*04c8*/ 	.word	0x00000000
        /*04cc*/ 	.short	0x010a
        /*04ce*/ 	.byte	0x05
	.zero		1


	//   ....[62]....
        /*04d0*/ 	.word	0x00003540
        /*04d4*/ 	.word	0x000000ff
        /*04d8*/ 	.word	0x00000000
        /*04dc*/ 	.short	0x010a
        /*04de*/ 	.byte	0x05
	.zero		1


	//   ....[63]....
        /*04e0*/ 	.word	0x000035d0
        /*04e4*/ 	.word	0x000000ff
        /*04e8*/ 	.word	0x00000000
        /*04ec*/ 	.short	0x010a
        /*04ee*/ 	.byte	0x07
	.zero		1


	//   ....[64]....
        /*04f0*/ 	.word	0x00003a30
        /*04f4*/ 	.word	0x00000000
        /*04f8*/ 	.word	0x00000070
        /*04fc*/ 	.short	0x010a
        /*04fe*/ 	.byte	0xff
	.zero		1


	//   ....[65]....
        /*0500*/ 	.word	0x00003af0
        /*0504*/ 	.word	0x00000000
        /*0508*/ 	.word	0x00000000
        /*050c*/ 	.short	0x0101
        /*050e*/ 	.byte	0xff
	.zero		1


	//   ....[66]....
        /*0510*/ 	.word	0x00003e10
        /*0514*/ 	.word	0x000000ff
        /*0518*/ 	.word	0x00000068
        /*051c*/ 	.short	0x010a
        /*051e*/ 	.byte	0x07
	.zero		1


	//   ....[67]....
        /*0520*/ 	.word	0x00004000
        /*0524*/ 	.word	0x000000ff
        /*0528*/ 	.word	0x00000050
        /*052c*/ 	.short	0x010a
        /*052e*/ 	.byte	0x07
	.zero		1


	//   ....[68]....
        /*0530*/ 	.word	0x000041d0
        /*0534*/ 	.word	0x000000ff
        /*0538*/ 	.word	0x00000040
        /*053c*/ 	.short	0x010b
        /*053e*/ 	.byte	0x07
	.zero		1


	//   ....[69]....
        /*0540*/ 	.word	0x00004240
        /*0544*/ 	.word	0x000000ff
        /*0548*/ 	.word	0x00000000
        /*054c*/ 	.short	0x0101
        /*054e*/ 	.byte	0x08
	.zero		1


	//   ....[70]....
        /*0550*/ 	.word	0x00004270
        /*0554*/ 	.word	0x000000ff
        /*0558*/ 	.word	0x00000058
        /*055c*/ 	.short	0x010a
        /*055e*/ 	.byte	0x07
	.zero		1


	//   ....[71]....
        /*0560*/ 	.word	0x00004480
        /*0564*/ 	.word	0x000000ff
        /*0568*/ 	.word	0x00000048
        /*056c*/ 	.short	0x010b
        /*056e*/ 	.byte	0x07
	.zero		1


	//   ....[72]....
        /*0570*/ 	.word	0x000044a0
        /*0574*/ 	.word	0x000000ff
        /*0578*/ 	.word	0x00000000
        /*057c*/ 	.short	0x0101
        /*057e*/ 	.byte	0x0d
	.zero		1


	//   ....[73]....
        /*0580*/ 	.word	0x000044d0
        /*0584*/ 	.word	0x000000ff
        /*0588*/ 	.word	0x00000050
        /*058c*/ 	.short	0x010a
        /*058e*/ 	.byte	0x07
	.zero		1


	//   ....[74]....
        /*0590*/ 	.word	0x00004510
        /*0594*/ 	.word	0x00000000
        /*0598*/ 	.word	0x00000058
        /*059c*/ 	.short	0x010a
        /*059e*/ 	.byte	0xff
	.zero		1


	//   ....[75]....
        /*05a0*/ 	.word	0x00004850
        /*05a4*/ 	.word	0x00000000
        /*05a8*/ 	.word	0x00000070
        /*05ac*/ 	.short	0x010a
        /*05ae*/ 	.byte	0xff
	.zero		1


	//   ....[76]....
        /*05b0*/ 	.word	0x00004960
        /*05b4*/ 	.word	0x00000000
        /*05b8*/ 	.word	0x00000000
        /*05bc*/ 	.short	0x0101
        /*05be*/ 	.byte	0xff
	.zero		1


	//   ....[77]....
        /*05c0*/ 	.word	0x000053b0
        /*05c4*/ 	.word	0x00000000
        /*05c8*/ 	.word	0x00000040
        /*05cc*/ 	.short	0x010a
        /*05ce*/ 	.byte	0xff
	.zero		1


	//   ....[78]....
        /*05d0*/ 	.word	0x00005420
        /*05d4*/ 	.word	0x00000071
        /*05d8*/ 	.word	0x00000090
        /*05dc*/ 	.short	0x010a
        /*05de*/ 	.byte	0xff
	.zero		1


	//   ....[79]....
        /*05e0*/ 	.word	0x00005500
        /*05e4*/ 	.word	0x00000000
        /*05e8*/ 	.word	0x00000040
        /*05ec*/ 	.short	0x010a
        /*05ee*/ 	.byte	0xff
	.zero		1


	//   ....[80]....
        /*05f0*/ 	.word	0x00005640
        /*05f4*/ 	.word	0x00000000
        /*05f8*/ 	.word	0x00000000
        /*05fc*/ 	.short	0x0101
        /*05fe*/ 	.byte	0xff
	.zero		1


	//   ....[81]....
        /*0600*/ 	.word	0x000056a0
        /*0604*/ 	.word	0x00000071
        /*0608*/ 	.word	0x00000090
        /*060c*/ 	.short	0x010a
        /*060e*/ 	.byte	0xff
	.zero		1


	//   ....[82]....
        /*0610*/ 	.word	0x000061f0
        /*0614*/ 	.word	0x00000020
        /*0618*/ 	.word	0x00000040
        /*061c*/ 	.short	0x010a
        /*061e*/ 	.byte	0xff
	.zero		1


	//   ....[83]....
        /*0620*/ 	.word	0x000062b0
        /*0624*/ 	.word	0x00000020
        /*0628*/ 	.word	0x00000040
        /*062c*/ 	.short	0x010a
        /*062e*/ 	.byte	0xff
	.zero		1


	//   ....[84]....
        /*0630*/ 	.word	0x000063d0
        /*0634*/ 	.word	0x00000003
        /*0638*/ 	.word	0x00000000
        /*063c*/ 	.short	0x0101
        /*063e*/ 	.byte	0xff
	.zero		1


	//   ....[85]....
        /*0640*/ 	.word	0x00006810
        /*0644*/ 	.word	0x000000ff
        /*0648*/ 	.word	0x00000000
        /*064c*/ 	.short	0x0101
        /*064e*/ 	.byte	0x05
	.zero		1


	//   ....[86]....
        /*0650*/ 	.word	0x00007050
        /*0654*/ 	.word	0x00000003
        /*0658*/ 	.word	0x000000e0
        /*065c*/ 	.short	0x010a
        /*065e*/ 	.byte	0xff
	.zero		1


	//   ....[87]....
        /*0660*/ 	.word	0x000070b0
        /*0664*/ 	.word	0x00000002
        /*0668*/ 	.word	0x00000020
        /*066c*/ 	.short	0x010a
        /*066e*/ 	.byte	0xff
	.zero		1


	//   ....[88]....
        /*0670*/ 	.word	0x00007110
        /*0674*/ 	.word	0x00000002
        /*0678*/ 	.word	0x00000020
        /*067c*/ 	.short	0x010a
        /*067e*/ 	.byte	0xff
	.zero		1


	//   ....[89]....
        /*0680*/ 	.word	0x00007160
        /*0684*/ 	.word	0x00000002
        /*0688*/ 	.word	0x00000070
        /*068c*/ 	.short	0x010a
        /*068e*/ 	.byte	0xff
	.zero		1


	//   ....[90]....
        /*0690*/ 	.word	0x000071c0
        /*0694*/ 	.word	0x00000000
        /*0698*/ 	.word	0x00000000
        /*069c*/ 	.short	0x010a
        /*069e*/ 	.byte	0xff
	.zero		1


	//   ....[91]....
        /*06a0*/ 	.word	0x00007220
        /*06a4*/ 	.word	0x00000000
        /*06a8*/ 	.word	0x00000000
        /*06ac*/ 	.short	0x010a
        /*06ae*/ 	.byte	0xff
	.zero		1


	//   ....[92]....
        /*06b0*/ 	.word	0x00007280
        /*06b4*/ 	.word	0x00000000
        /*06b8*/ 	.word	0x00000000
        /*06bc*/ 	.short	0x010a
        /*06be*/ 	.byte	0xff
	.zero		1


	//   ....[93]....
        /*06c0*/ 	.word	0x000072d0
        /*06c4*/ 	.word	0x00000000
        /*06c8*/ 	.word	0x000000d0
        /*06cc*/ 	.short	0x010a
        /*06ce*/ 	.byte	0xff
	.zero		1


	//   ....[94]....
        /*06d0*/ 	.word	0x00007330
        /*06d4*/ 	.word	0x00000000
        /*06d8*/ 	.word	0x00000080
        /*06dc*/ 	.short	0x010a
        /*06de*/ 	.byte	0xff
	.zero		1


	//   ....[95]....
        /*06e0*/ 	.word	0x00007380
        /*06e4*/ 	.word	0x00000000
        /*06e8*/ 	.word	0x00000070
        /*06ec*/ 	.short	0x010a
        /*06ee*/ 	.byte	0xff
	.zero		1


	//   ....[96]....
        /*06f0*/ 	.word	0x000073e0
        /*06f4*/ 	.word	0x00000000
        /*06f8*/ 	.word	0x00000080
        /*06fc*/ 	.short	0x010a
        /*06fe*/ 	.byte	0xff
	.zero		1


	//   ....[97]....
        /*0700*/ 	.word	0x00007430
        /*0704*/ 	.word	0x00000000
        /*0708*/ 	.word	0x00000070
        /*070c*/ 	.short	0x010a
        /*070e*/ 	.byte	0xff
	.zero		1


	//   ....[98]....
        /*0710*/ 	.word	0x00007490
        /*0714*/ 	.word	0x00000003
        /*0718*/ 	.word	0x000000b0
        /*071c*/ 	.short	0x010a
        /*071e*/ 	.byte	0xff
	.zero		1


	//   ....[99]....
        /*0720*/ 	.word	0x000074f0
        /*0724*/ 	.word	0x00000000
        /*0728*/ 	.word	0x00000000
        /*072c*/ 	.short	0x010a
        /*072e*/ 	.byte	0xff
	.zero		1


	//   ....[100]....
        /*0730*/ 	.word	0x00007550
        /*0734*/ 	.word	0x00000000
        /*0738*/ 	.word	0x00000000
        /*073c*/ 	.short	0x010a
        /*073e*/ 	.byte	0xff
	.zero		1


	//   ....[101]....
        /*0740*/ 	.word	0x000075b0
        /*0744*/ 	.word	0x00000000
        /*0748*/ 	.word	0x00000000
        /*074c*/ 	.short	0x010a
        /*074e*/ 	.byte	0xff
	.zero		1


	//   ....[102]....
        /*0750*/ 	.word	0x00007610
        /*0754*/ 	.word	0x00000000
        /*0758*/ 	.word	0x00000000
        /*075c*/ 	.short	0x010a
        /*075e*/ 	.byte	0xff
	.zero		1


	//   ....[103]....
        /*0760*/ 	.word	0x00007670
        /*0764*/ 	.word	0x00000000
        /*0768*/ 	.word	0x00000000
        /*076c*/ 	.short	0x010a
        /*076e*/ 	.byte	0xff
	.zero		1


	//   ....[104]....
        /*0770*/ 	.word	0x000076c0
        /*0774*/ 	.word	0x00000000
        /*0778*/ 	.word	0x00000070
        /*077c*/ 	.short	0x010a
        /*077e*/ 	.byte	0xff
	.zero		1


	//   ....[105]....
        /*0780*/ 	.word	0x00007720
        /*0784*/ 	.word	0x00000000
        /*0788*/ 	.word	0x00000068
        /*078c*/ 	.short	0x010a
        /*078e*/ 	.byte	0xff
	.zero		1


	//   ....[106]....
        /*0790*/ 	.word	0x00007780
        /*0794*/ 	.word	0x00000003
        /*0798*/ 	.word	0x00000050
        /*079c*/ 	.short	0x010a
        /*079e*/ 	.byte	0xff
	.zero		1


	//   ....[107]....
        /*07a0*/ 	.word	0x000077e0
        /*07a4*/ 	.word	0x00000003
        /*07a8*/ 	.word	0x00000058
        /*07ac*/ 	.short	0x010a
        /*07ae*/ 	.byte	0xff
	.zero		1


	//   ....[108]....
        /*07b0*/ 	.word	0x00007840
        /*07b4*/ 	.word	0x00000000
        /*07b8*/ 	.word	0x00000050
        /*07bc*/ 	.short	0x010a
        /*07be*/ 	.byte	0xff
	.zero		1


	//   ....[109]....
        /*07c0*/ 	.word	0x00007890
        /*07c4*/ 	.word	0x00000000
        /*07c8*/ 	.word	0x00000070
        /*07cc*/ 	.short	0x010a
        /*07ce*/ 	.byte	0xff
	.zero		1


	//   ....[110]....
        /*07d0*/ 	.word	0x000078e0
        /*07d4*/ 	.word	0x00000000
        /*07d8*/ 	.word	0x00000040
        /*07dc*/ 	.short	0x010a
        /*07de*/ 	.byte	0xff
	.zero		1


	//   ....[111]....
        /*07e0*/ 	.word	0x00007930
        /*07e4*/ 	.word	0x00000071
        /*07e8*/ 	.word	0x00000090
        /*07ec*/ 	.short	0x010a
        /*07ee*/ 	.byte	0xff
	.zero		1


	//   ....[112]....
        /*07f0*/ 	.word	0x00007980
        /*07f4*/ 	.word	0x00000020
        /*07f8*/ 	.word	0x00000040
        /*07fc*/ 	.short	0x010a
        /*07fe*/ 	.byte	0xff
	.zero		1


	//----- nvinfo : EIATTR_NUM_MBARRIERS
	.align		4
.L_47:
        /*0800*/ 	.byte	0x03, 0x38
        /*0802*/ 	.short	0x001e


	//----- nvinfo : EIATTR_EXIT_INSTR_OFFSETS
	.align		4
        /*0804*/ 	.byte	0x04, 0x1c
        /*0806*/ 	.short	(.L_49 - .L_48)


	//   ....[0]....
.L_48:
        /*0808*/ 	.word	0x000024d0


	//   ....[1]....
        /*080c*/ 	.word	0x000029c0


	//   ....[2]....
        /*0810*/ 	.word	0x00002a20


	//   ....[3]....
        /*0814*/ 	.word	0x00003830


	//   ....[4]....
        /*0818*/ 	.word	0x00004540


	//   ....[5]....
        /*081c*/ 	.word	0x00004580


	//   ....[6]....
        /*0820*/ 	.word	0x00007040


	//----- nvinfo : EIATTR_MAX_THREADS
	.align		4
.L_49:
        /*0824*/ 	.byte	0x04, 0x05
        /*0826*/ 	.short	(.L_51 - .L_50)
.L_50:
        /*0828*/ 	.word	0x00000100
        /*082c*/ 	.word	0x00000001
        /*0830*/ 	.word	0x00000001


	//----- nvinfo : EIATTR_CRS_STACK_SIZE
	.align		4
.L_51:
        /*0834*/ 	.byte	0x04, 0x1e
        /*0836*/ 	.short	(.L_53 - .L_52)
.L_52:
        /*0838*/ 	.word	0x00000000


	//----- nvinfo : EIATTR_CBANK_PARAM_SIZE
	.align		4
.L_53:
        /*083c*/ 	.byte	0x03, 0x19
        /*083e*/ 	.short	0x0800


	//----- nvinfo : EIATTR_PARAM_CBANK
	.align		4
        /*0840*/ 	.byte	0x04, 0x0a
        /*0842*/ 	.short	(.L_55 - .L_54)
	.align		4
.L_54:
        /*0844*/ 	.word	index@(.nv.constant0._ZN7cutlass13device_kernelINS_4gemm6kernel13GemmUniversalIN4cute5tupleIJiiiiEEENS1_10collective13CollectiveMmaINS1_35MainloopSm100TmaUmmaWarpSpecializedILi4ELi2ELi4ENS5_IJNS4_1CILi1EEESB_SB_EEEEENS5_IJNSA_ILi64EEENSA_ILi128EEENSA_ILi32EEEEEENS_12float_e5m2_tENS5_IJlSB_lEEESI_SJ_NS4_8TiledMMAINS4_8MMA_AtomIJNS4_10MMA_TraitsINS4_19SM100_MMA_F8F6F4_SSEJSI_SI_fSE_SF_NS4_17integral_constantINS4_4UMMA5MajorELSQ_0EEESR_NSO_INSP_7ScaleInELSS_0EEEST_EEEEEENS4_6LayoutISC_NS5_IJNSA_ILi0EEESX_SX_EEEEENS5_IJNS4_10UnderscoreES10_S10_EEEEENS4_13SM90_TMA_LOADENS4_14ComposedLayoutINS4_7SwizzleILi1ELi4ELi3EEENS4_18smem_ptr_flag_bitsILi8EEENSW_INS5_IJNSA_ILi8EEESG_EEENS5_IJSG_SB_EEEEEEEvNS4_8identityES13_S1D_vS1E_EENS_8epilogue10collective18CollectiveEpilogueINS1G_23Sm100TmaWarpSpecializedILi2ELi2ELi32ELb0ELb0EEEJSH_NS5_IJNSW_ISE_SB_EES1L_EEESI_SJ_SI_SJ_NS1G_6fusion15FusionCallbacksIS1K_NS1N_17LinearCombinationISI_fSI_fLNS_15FloatRoundStyleE2EEESH_S1M_JEEENS4_5SM1004TMEM4LOAD26SM100_TMEM_LOAD_16dp32b32xES13_NS14_INS15_ILi2ELi4ELi3EEES18_NSW_INS5_IJS19_SE_EEENS5_IJSE_SB_EEEEEEENS4_39AutoVectorizingCopyWithAssumedAlignmentILi128EEENS4_14SM90_TMA_STOREES21_S23_S23_EEEvvEEEEvNT_6ParamsE)
        /*0848*/ 	.short	0x0380
        /*084a*/ 	.short	0x0800


	//----- nvinfo : EIATTR_SW_WAR
	.align		4
.L_55:
        /*084c*/ 	.byte	0x04, 0x36
        /*084e*/ 	.short	(.L_57 - .L_56)
.L_56:
        /*0850*/ 	.word	0x00000008
.L_57:


//--------------------- .nv.callgraph             --------------------------
	.section	.nv.callgraph,"",@"SHT_CUDA_CALLGRAPH"
	.align	4
	.sectionentsize	8
	.align		4
        /*0000*/ 	.word	0x00000000
	.align		4
        /*0004*/ 	.word	0xffffffff
	.align		4
        /*0008*/ 	.word	index@(_ZN7cutlass13device_kernelINS_4gemm6kernel13GemmUniversalIN4cute5tupleIJiiiiEEENS1_10collective13CollectiveMmaINS1_35MainloopSm100TmaUmmaWarpSpecializedILi4ELi2ELi4ENS5_IJNS4_1CILi1EEESB_SB_EEEEENS5_IJNSA_ILi64EEENSA_ILi128EEENSA_ILi32EEEEEENS_12float_e5m2_tENS5_IJlSB_lEEESI_SJ_NS4_8TiledMMAINS4_8MMA_AtomIJNS4_10MMA_TraitsINS4_19SM100_MMA_F8F6F4_SSEJSI_SI_fSE_SF_NS4_17integral_constantINS4_4UMMA5MajorELSQ_0EEESR_NSO_INSP_7ScaleInELSS_0EEEST_EEEEEENS4_6LayoutISC_NS5_IJNSA_ILi0EEESX_SX_EEEEENS5_IJNS4_10UnderscoreES10_S10_EEEEENS4_13SM90_TMA_LOADENS4_14ComposedLayoutINS4_7SwizzleILi1ELi4ELi3EEENS4_18smem_ptr_flag_bitsILi8EEENSW_INS5_IJNSA_ILi8EEESG_EEENS5_IJSG_SB_EEEEEEEvNS4_8identityES13_S1D_vS1E_EENS_8epilogue10collective18CollectiveEpilogueINS1G_23Sm100TmaWarpSpecializedILi2ELi2ELi32ELb0ELb0EEEJSH_NS5_IJNSW_ISE_SB_EES1L_EEESI_SJ_SI_SJ_NS1G_6fusion15FusionCallbacksIS1K_NS1N_17LinearCombinationISI_fSI_fLNS_15FloatRoundStyleE2EEESH_S1M_JEEENS4_5SM1004TMEM4LOAD26SM100_TMEM_LOAD_16dp32b32xES13_NS14_INS15_ILi2ELi4ELi3EEES18_NSW_INS5_IJS19_SE_EEENS5_IJSE_SB_EEEEEEENS4_39AutoVectorizingCopyWithAssumedAlignmentILi128EEENS4_14SM90_TMA_STOREES21_S23_S23_EEEvvEEEEvNT_6ParamsE)
	.align		4
        /*000c*/ 	.word	index@(__assertfail)
	.align		4
        /*0010*/ 	.word	0x00000000
	.align		4
        /*0014*/ 	.word	0xfffffffe
	.align		4
        /*0018*/ 	.word	0x00000000
	.align		4
        /*001c*/ 	.word	0xfffffffd
	.align		4
        /*0020*/ 	.word	0x00000000
	.align		4
        /*0024*/ 	.word	0xfffffffc


//--------------------- .nv.constant4             --------------------------
	.section	.nv.constant4,"a",@progbits
	.align	8
	.align		8
.nv.constant4:
        /*0000*/ 	.dword	__assertfail
	.align		8
        /*0008*/ 	.dword	__unnamed_1
	.align		8
        /*0010*/ 	.dword	__unnamed_2
	.align		8
        /*0018*/ 	.dword	_ZN40_INTERNAL_39dd76c0_4_k_cu_8b7a727c_242154cuda3std3__45__cpo5beginE
	.align		8
        /*0020*/ 	.dword	_ZN40_INTERNAL_39dd76c0_4_k_cu_8b7a727c_242154cuda3std3__45__cpo3endE
	.align		8
        /*0028*/ 	.dword	_ZN40_INTERNAL_39dd76c0_4_k_cu_8b7a727c_242154cuda3std3__45__cpo6cbeginE
	.align		8
        /*0030*/ 	.dword	_ZN40_INTERNAL_39dd76c0_4_k_cu_8b7a727c_242154cuda3std3__45__cpo4cendE
	.align		8
        /*0038*/ 	.dword	_ZN40_INTERNAL_39dd76c0_4_k_cu_8b7a727c_242154cuda3std3__442_GLOBAL__N__39dd76c0_4_k_cu_8b7a727c_242156ignoreE
	.align		8
        /*0040*/ 	.dword	_ZN40_INTERNAL_39dd76c0_4_k_cu_8b7a727c_242154cuda3std3__419piecewise_constructE
	.align		8
        /*0048*/ 	.dword	_ZN40_INTERNAL_39dd76c0_4_k_cu_8b7a727c_242154cuda3std3__48in_placeE
	.align		8
        /*0050*/ 	.dword	_ZN40_INTERNAL_39dd76c0_4_k_cu_8b7a727c_242154cuda3std6ranges3__45__cpo4swapE
	.align		8
        /*0058*/ 	.dword	_ZN40_INTERNAL_39dd76c0_4_k_cu_8b7a727c_242154cuda3std6ranges3__45__cpo9iter_moveE
	.align		8
        /*0060*/ 	.dword	_ZN40_INTERNAL_39dd76c0_4_k_cu_8b7a727c_242154cute7productE
	.align		8
        /*0068*/ 	.dword	_ZN40_INTERNAL_39dd76c0_4_k_cu_8b7a727c_242154cute1_E
	.align		8
        /*0070*/ 	.dword	$str$25
	.align		8
        /*0078*/ 	.dword	$str$26
	.align		8
        /*0080*/ 	.dword	$str$27
	.align		8
        /*0088*/ 	.dword	$str$28


//--------------------- .text._ZN7cutlass13device_kernelINS_4gemm6kernel13GemmUniversalIN4cute5tupleIJiiiiEEENS1_10collective13CollectiveMmaINS1_35MainloopSm100TmaUmmaWarpSpecializedILi4ELi2ELi4ENS5_IJNS4_1CILi1EEESB_SB_EEEEENS5_IJNSA_ILi64EEENSA_ILi128EEENSA_ILi32EEEEEENS_12float_e5m2_tENS5_IJlSB_lEEESI_SJ_NS4_8TiledMMAINS4_8MMA_AtomIJNS4_10MMA_TraitsINS4_19SM100_MMA_F8F6F4_SSEJSI_SI_fSE_SF_NS4_17integral_constantINS4_4UMMA5MajorELSQ_0EEESR_NSO_INSP_7ScaleInELSS_0EEEST_EEEEEENS4_6LayoutISC_NS5_IJNSA_ILi0EEESX_SX_EEEEENS5_IJNS4_10UnderscoreES10_S10_EEEEENS4_13SM90_TMA_LOADENS4_14ComposedLayoutINS4_7SwizzleILi1ELi4ELi3EEENS4_18smem_ptr_flag_bitsILi8EEENSW_INS5_IJNSA_ILi8EEESG_EEENS5_IJSG_SB_EEEEEEEvNS4_8identityES13_S1D_vS1E_EENS_8epilogue10collective18CollectiveEpilogueINS1G_23Sm100TmaWarpSpecializedILi2ELi2ELi32ELb0ELb0EEEJSH_NS5_IJNSW_ISE_SB_EES1L_EEESI_SJ_SI_SJ_NS1G_6fusion15FusionCallbacksIS1K_NS1N_17LinearCombinationISI_fSI_fLNS_15FloatRoundStyleE2EEESH_S1M_JEEENS4_5SM1004TMEM4LOAD26SM100_TMEM_LOAD_16dp32b32xES13_NS14_INS15_ILi2ELi4ELi3EEES18_NSW_INS5_IJS19_SE_EEENS5_IJSE_SB_EEEEEEENS4_39AutoVectorizingCopyWithAssumedAlignmentILi128EEENS4_14SM90_TMA_STOREES21_S23_S23_EEEvvEEEEvNT_6ParamsE --------------------------
	.section	.text._ZN7cutlass13device_kernelINS_4gemm6kernel13GemmUniversalIN4cute5tupleIJiiiiEEENS1_10collective13CollectiveMmaINS1_35MainloopSm100TmaUmmaWarpSpecializedILi4ELi2ELi4ENS5_IJNS4_1CILi1EEESB_SB_EEEEENS5_IJNSA_ILi64EEENSA_ILi128EEENSA_ILi32EEEEEENS_12float_e5m2_tENS5_IJlSB_lEEESI_SJ_NS4_8TiledMMAINS4_8MMA_AtomIJNS4_10MMA_TraitsINS4_19SM100_MMA_F8F6F4_SSEJSI_SI_fSE_SF_NS4_17integral_constantINS4_4UMMA5MajorELSQ_0EEESR_NSO_INSP_7ScaleInELSS_0EEEST_EEEEEENS4_6LayoutISC_NS5_IJNSA_ILi0EEESX_SX_EEEEENS5_IJNS4_10UnderscoreES10_S10_EEEEENS4_13SM90_TMA_LOADENS4_14ComposedLayoutINS4_7SwizzleILi1ELi4ELi3EEENS4_18smem_ptr_flag_bitsILi8EEENSW_INS5_IJNSA_ILi8EEESG_EEENS5_IJSG_SB_EEEEEEEvNS4_8identityES13_S1D_vS1E_EENS_8epilogue10collective18CollectiveEpilogueINS1G_23Sm100TmaWarpSpecializedILi2ELi2ELi32ELb0ELb0EEEJSH_NS5_IJNSW_ISE_SB_EES1L_EEESI_SJ_SI_SJ_NS1G_6fusion15FusionCallbacksIS1K_NS1N_17LinearCombinationISI_fSI_fLNS_15FloatRoundStyleE2EEESH_S1M_JEEENS4_5SM1004TMEM4LOAD26SM100_TMEM_LOAD_16dp32b32xES13_NS14_INS15_ILi2ELi4ELi3EEES18_NSW_INS5_IJS19_SE_EEENS5_IJSE_SB_EEEEEEENS4_39AutoVectorizingCopyWithAssumedAlignmentILi128EEENS4_14SM90_TMA_STOREES21_S23_S23_EEEvvEEEEvNT_6ParamsE,"ax",@progbits
	.align	128
.text._ZN7cutlass13device_kernelINS_4gemm6kernel13GemmUniversalIN4cute5tupleIJiiiiEEENS1_10collective13CollectiveMmaINS1_35MainloopSm100TmaUmmaWarpSpecializedILi4ELi2ELi4ENS5_IJNS4_1CILi1EEESB_SB_EEEEENS5_IJNSA_ILi64EEENSA_ILi128EEENSA_ILi32EEEEEENS_12float_e5m2_tENS5_IJlSB_lEEESI_SJ_NS4_8TiledMMAINS4_8MMA_AtomIJNS4_10MMA_TraitsINS4_19SM100_MMA_F8F6F4_SSEJSI_SI_fSE_SF_NS4_17integral_constantINS4_4UMMA5MajorELSQ_0EEESR_NSO_INSP_7ScaleInELSS_0EEEST_EEEEEENS4_6LayoutISC_NS5_IJNSA_ILi0EEESX_SX_EEEEENS5_IJNS4_10UnderscoreES10_S10_EEEEENS4_13SM90_TMA_LOADENS4_14ComposedLayoutINS4_7SwizzleILi1ELi4ELi3EEENS4_18smem_ptr_flag_bitsILi8EEENSW_INS5_IJNSA_ILi8EEESG_EEENS5_IJSG_SB_EEEEEEEvNS4_8identityES13_S1D_vS1E_EENS_8epilogue10collective18CollectiveEpilogueINS1G_23Sm100TmaWarpSpecializedILi2ELi2ELi32ELb0ELb0EEEJSH_NS5_IJNSW_ISE_SB_EES1L_EEESI_SJ_SI_SJ_NS1G_6fusion15FusionCallbacksIS1K_NS1N_17LinearCombinationISI_fSI_fLNS_15FloatRoundStyleE2EEESH_S1M_JEEENS4_5SM1004TMEM4LOAD26SM100_TMEM_LOAD_16dp32b32xES13_NS14_INS15_ILi2ELi4ELi3EEES18_NSW_INS5_IJS19_SE_EEENS5_IJSE_SB_EEEEEEENS4_39AutoVectorizingCopyWithAssumedAlignmentILi128EEENS4_14SM90_TMA_STOREES21_S23_S23_EEEvvEEEEvNT_6ParamsE:
        .type           _ZN7cutlass13device_kernelINS_4gemm6kernel13GemmUniversalIN4cute5tupleIJiiiiEEENS1_10collective13CollectiveMmaINS1_35MainloopSm100TmaUmmaWarpSpecializedILi4ELi2ELi4ENS5_IJNS4_1CILi1EEESB_SB_EEEEENS5_IJNSA_ILi64EEENSA_ILi128EEENSA_ILi32EEEEEENS_12float_e5m2_tENS5_IJlSB_lEEESI_SJ_NS4_8TiledMMAINS4_8MMA_AtomIJNS4_10MMA_TraitsINS4_19SM100_MMA_F8F6F4_SSEJSI_SI_fSE_SF_NS4_17integral_constantINS4_4UMMA5MajorELSQ_0EEESR_NSO_INSP_7ScaleInELSS_0EEEST_EEEEEENS4_6LayoutISC_NS5_IJNSA_ILi0EEESX_SX_EEEEENS5_IJNS4_10UnderscoreES10_S10_EEEEENS4_13SM90_TMA_LOADENS4_14ComposedLayoutINS4_7SwizzleILi1ELi4ELi3EEENS4_18smem_ptr_flag_bitsILi8EEENSW_INS5_IJNSA_ILi8EEESG_EEENS5_IJSG_SB_EEEEEEEvNS4_8identityES13_S1D_vS1E_EENS_8epilogue10collective18CollectiveEpilogueINS1G_23Sm100TmaWarpSpecializedILi2ELi2ELi32ELb0ELb0EEEJSH_NS5_IJNSW_ISE_SB_EES1L_EEESI_SJ_SI_SJ_NS1G_6fusion15FusionCallbacksIS1K_NS1N_17LinearCombinationISI_fSI_fLNS_15FloatRoundStyleE2EEESH_S1M_JEEENS4_5SM1004TMEM4LOAD26SM100_TMEM_LOAD_16dp32b32xES13_NS14_INS15_ILi2ELi4ELi3EEES18_NSW_INS5_IJS19_SE_EEENS5_IJSE_SB_EEEEEEENS4_39AutoVectorizingCopyWithAssumedAlignmentILi128EEENS4_14SM90_TMA_STOREES21_S23_S23_EEEvvEEEEvNT_6ParamsE,@function
        .size           _ZN7cutlass13device_kernelINS_4gemm6kernel13GemmUniversalIN4cute5tupleIJiiiiEEENS1_10collective13CollectiveMmaINS1_35MainloopSm100TmaUmmaWarpSpecializedILi4ELi2ELi4ENS5_IJNS4_1CILi1EEESB_SB_EEEEENS5_IJNSA_ILi64EEENSA_ILi128EEENSA_ILi32EEEEEENS_12float_e5m2_tENS5_IJlSB_lEEESI_SJ_NS4_8TiledMMAINS4_8MMA_AtomIJNS4_10MMA_TraitsINS4_19SM100_MMA_F8F6F4_SSEJSI_SI_fSE_SF_NS4_17integral_constantINS4_4UMMA5MajorELSQ_0EEESR_NSO_INSP_7ScaleInELSS_0EEEST_EEEEEENS4_6LayoutISC_NS5_IJNSA_ILi0EEESX_SX_EEEEENS5_IJNS4_10UnderscoreES10_S10_EEEEENS4_13SM90_TMA_LOADENS4_14ComposedLayoutINS4_7SwizzleILi1ELi4ELi3EEENS4_18smem_ptr_flag_bitsILi8EEENSW_INS5_IJNSA_ILi8EEESG_EEENS5_IJSG_SB_EEEEEEEvNS4_8identityES13_S1D_vS1E_EENS_8epilogue10collective18CollectiveEpilogueINS1G_23Sm100TmaWarpSpecializedILi2ELi2ELi32ELb0ELb0EEEJSH_NS5_IJNSW_ISE_SB_EES1L_EEESI_SJ_SI_SJ_NS1G_6fusion15FusionCallbacksIS1K_NS1N_17LinearCombinationISI_fSI_fLNS_15FloatRoundStyleE2EEESH_S1M_JEEENS4_5SM1004TMEM4LOAD26SM100_TMEM_LOAD_16dp32b32xES13_NS14_INS15_ILi2ELi4ELi3EEES18_NSW_INS5_IJS19_SE_EEENS5_IJSE_SB_EEEEEEENS4_39AutoVectorizingCopyWithAssumedAlignmentILi128EEENS4_14SM90_TMA_STOREES21_S23_S23_EEEvvEEEEvNT_6ParamsE,(.L_x_142 - _ZN7cutlass13device_kernelINS_4gemm6kernel13GemmUniversalIN4cute5tupleIJiiiiEEENS1_10collective13CollectiveMmaINS1_35MainloopSm100TmaUmmaWarpSpecializedILi4ELi2ELi4ENS5_IJNS4_1CILi1EEESB_SB_EEEEENS5_IJNSA_ILi64EEENSA_ILi128EEENSA_ILi32EEEEEENS_12float_e5m2_tENS5_IJlSB_lEEESI_SJ_NS4_8TiledMMAINS4_8MMA_AtomIJNS4_10MMA_TraitsINS4_19SM100_MMA_F8F6F4_SSEJSI_SI_fSE_SF_NS4_17integral_constantINS4_4UMMA5MajorELSQ_0EEESR_NSO_INSP_7ScaleInELSS_0EEEST_EEEEEENS4_6LayoutISC_NS5_IJNSA_ILi0EEESX_SX_EEEEENS5_IJNS4_10UnderscoreES10_S10_EEEEENS4_13SM90_TMA_LOADENS4_14ComposedLayoutINS4_7SwizzleILi1ELi4ELi3EEENS4_18smem_ptr_flag_bitsILi8EEENSW_INS5_IJNSA_ILi8EEESG_EEENS5_IJSG_SB_EEEEEEEvNS4_8identityES13_S1D_vS1E_EENS_8epilogue10collective18CollectiveEpilogueINS1G_23Sm100TmaWarpSpecializedILi2ELi2ELi32ELb0ELb0EEEJSH_NS5_IJNSW_ISE_SB_EES1L_EEESI_SJ_SI_SJ_NS1G_6fusion15FusionCallbacksIS1K_NS1N_17LinearCombinationISI_fSI_fLNS_15FloatRoundStyleE2EEESH_S1M_JEEENS4_5SM1004TMEM4LOAD26SM100_TMEM_LOAD_16dp32b32xES13_NS14_INS15_ILi2ELi4ELi3EEES18_NSW_INS5_IJS19_SE_EEENS5_IJSE_SB_EEEEEEENS4_39AutoVectorizingCopyWithAssumedAlignmentILi128EEENS4_14SM90_TMA_STOREES21_S23_S23_EEEvvEEEEvNT_6ParamsE)
        .other          _ZN7cutlass13device_kernelINS_4gemm6kernel13GemmUniversalIN4cute5tupleIJiiiiEEENS1_10collective13CollectiveMmaINS1_35MainloopSm100TmaUmmaWarpSpecializedILi4ELi2ELi4ENS5_IJNS4_1CILi1EEESB_SB_EEEEENS5_IJNSA_ILi64EEENSA_ILi128EEENSA_ILi32EEEEEENS_12float_e5m2_tENS5_IJlSB_lEEESI_SJ_NS4_8TiledMMAINS4_8MMA_AtomIJNS4_10MMA_TraitsINS4_19SM100_MMA_F8F6F4_SSEJSI_SI_fSE_SF_NS4_17integral_constantINS4_4UMMA5MajorELSQ_0EEESR_NSO_INSP_7ScaleInELSS_0EEEST_EEEEEENS4_6LayoutISC_NS5_IJNSA_ILi0EEESX_SX_EEEEENS5_IJNS4_10UnderscoreES10_S10_EEEEENS4_13SM90_TMA_LOADENS4_14ComposedLayoutINS4_7SwizzleILi1ELi4ELi3EEENS4_18smem_ptr_flag_bitsILi8EEENSW_INS5_IJNSA_ILi8EEESG_EEENS5_IJSG_SB_EEEEEEEvNS4_8identityES13_S1D_vS1E_EENS_8epilogue10collective18CollectiveEpilogueINS1G_23Sm100TmaWarpSpecializedILi2ELi2ELi32ELb0ELb0EEEJSH_NS5_IJNSW_ISE_SB_EES1L_EEESI_SJ_SI_SJ_NS1G_6fusion15FusionCallbacksIS1K_NS1N_17LinearCombinationISI_fSI_fLNS_15FloatRoundStyleE2EEESH_S1M_JEEENS4_5SM1004TMEM4LOAD26SM100_TMEM_LOAD_16dp32b32xES13_NS14_INS15_ILi2ELi4ELi3EEES18_NSW_INS5_IJS19_SE_EEENS5_IJSE_SB_EEEEEEENS4_39AutoVectorizingCopyWithAssumedAlignmentILi128EEENS4_14SM90_TMA_STOREES21_S23_S23_EEEvvEEEEvNT_6ParamsE,@"STO_CUDA_ENTRY STV_DEFAULT"
_ZN7cutlass13device_kernelINS_4gemm6kernel13GemmUniversalIN4cute5tupleIJiiiiEEENS1_10collective13CollectiveMmaINS1_35MainloopSm100TmaUmmaWarpSpecializedILi4ELi2ELi4ENS5_IJNS4_1CILi1EEESB_SB_EEEEENS5_IJNSA_ILi64EEENSA_ILi128EEENSA_ILi32EEEEEENS_12float_e5m2_tENS5_IJlSB_lEEESI_SJ_NS4_8TiledMMAINS4_8MMA_AtomIJNS4_10MMA_TraitsINS4_19SM100_MMA_F8F6F4_SSEJSI_SI_fSE_SF_NS4_17integral_constantINS4_4UMMA5MajorELSQ_0EEESR_NSO_INSP_7ScaleInELSS_0EEEST_EEEEEENS4_6LayoutISC_NS5_IJNSA_ILi0EEESX_SX_EEEEENS5_IJNS4_10UnderscoreES10_S10_EEEEENS4_13SM90_TMA_LOADENS4_14ComposedLayoutINS4_7SwizzleILi1ELi4ELi3EEENS4_18smem_ptr_flag_bitsILi8EEENSW_INS5_IJNSA_ILi8EEESG_EEENS5_IJSG_SB_EEEEEEEvNS4_8identityES13_S1D_vS1E_EENS_8epilogue10collective18CollectiveEpilogueINS1G_23Sm100TmaWarpSpecializedILi2ELi2ELi32ELb0ELb0EEEJSH_NS5_IJNSW_ISE_SB_EES1L_EEESI_SJ_SI_SJ_NS1G_6fusion15FusionCallbacksIS1K_NS1N_17LinearCombinationISI_fSI_fLNS_15FloatRoundStyleE2EEESH_S1M_JEEENS4_5SM1004TMEM4LOAD26SM100_TMEM_LOAD_16dp32b32xES13_NS14_INS15_ILi2ELi4ELi3EEES18_NSW_INS5_IJS19_SE_EEENS5_IJSE_SB_EEEEEEENS4_39AutoVectorizingCopyWithAssumedAlignmentILi128EEENS4_14SM90_TMA_STOREES21_S23_S23_EEEvvEEEEvNT_6ParamsE:
[----:B------:R-:W1:Y:S01]  /*0000*/  LDC R1, c[0x0][0x37c] ;  /* 0x0000df00ff017b82 */ /* 0x000e620000000800 */
[----:B------:R-:W2:Y:S01]  /*0010*/  S2R R108, SR_TID.X ;  /* 0x00000000006c7919 */ /* 0x000ea20000002100 */
[----:B------:R-:W3:Y:S01]  /*0020*/  LDCU.64 UR4, c[0x0][0x890] ;  /* 0x00011200ff0477ac */ /* 0x000ee20008000a00 */
[----:B------:R-:W-:Y:S02]  /*0030*/  PRMT R95, RZ, 0x7610, R95 ;  /* 0x00007610ff5f7816 */ /* 0x000fe4000000005f */
[----:B------:R-:W-:Y:S01]  /*0040*/  ELECT P5, URZ, PT ;  /* 0x0000000000ff782f */ /* 0x000fe200038a0000 */
[----:B------:R-:W4:Y:S01]  /*0050*/  LDCU.64 UR46, c[0x0][0x358] ;  /* 0x00006b00ff2e77ac */ /* 0x000f220008000a00 */
[----:B---3--:R-:W-:-:S04]  /*0060*/  UISETP.NE.U32.AND UP0, UPT, UR4, URZ, UPT ;  /* 0x000000ff0400728c */ /* 0x008fc8000bf05070 */
[----:B------:R-:W-:Y:S01]  /*0070*/  UISETP.NE.AND.EX UP0, UPT, UR5, URZ, UPT, UP0 ;  /* 0x000000ff0500728c */ /* 0x000fe2000bf05300 */
[----:B--2---:R-:W-:-:S05]  /*0080*/  SHF.R.U32.HI R101, RZ, 0x5, R108 ;  /* 0x00000005ff657819 */ /* 0x004fca000001166c */
[----:B------:R-:W2:Y:S02]  /*0090*/  SHFL.IDX PT, R0, R101, RZ, 0x1f ;  /* 0x00001fff65007589 */ /* 0x000ea400000e0000 */
[----:B--2---:R-:W-:Y:S01]  /*00a0*/  R2UR UR8, R0 ;  /* 0x00000000000872ca */ /* 0x004fe200000e0000 */
[----:B-1--4-:R-:W-:-:S14]  /*00b0*/  BRA.U UP0, `(.L_x_0) ;  /* 0x00000001002c7547 */ /* 0x012fdc000b800000 */
[----:B------:R-:W1:Y:S02]  /*00c0*/  LDCU.64 UR6, c[0x0][0x888] ;  /* 0x00011100ff0677ac */ /* 0x000e640008000a00 */
[----:B-1----:R-:W-:-:S04]  /*00d0*/  UISETP.NE.U32.AND UP0, UPT, UR6, URZ, UPT ;  /* 0x000000ff0600728c */ /* 0x002fc8000bf05070 */
[----:B------:R-:W-:-:S09]  /*00e0*/  UISETP.NE.AND.EX UP0, UPT, UR7, URZ, UPT, UP0 ;  /* 0x000000ff0700728c */ /* 0x000fd2000bf05300 */
[----:B------:R-:W-:Y:S05]  /*00f0*/  BRA.U !UP0, `(.L_x_1) ;  /* 0x0000000108107547 */ /* 0x000fea000b800000 */
[----:B------:R-:W1:Y:S02]  /*0100*/  LDC.64 R2, c[0x0][0x888] ;  /* 0x00022200ff027b82 */ /* 0x000e640000000a00 */
[----:B-1----:R1:W5:Y:S01]  /*0110*/  LDG.E R49, desc[UR46][R2.64] ;  /* 0x0000002e02317981 */ /* 0x002362000c1e1900 */
[----:B------:R-:W-:Y:S01]  /*0120*/  HFMA2 R95, -RZ, RZ, 0, 5.9604644775390625e-08 ;  /* 0x00000001ff5f7431 */ /* 0x000fe200000001ff */
[----:B------:R-:W-:Y:S05]  /*0130*/  BRA `(.L_x_0) ;  /* 0x00000000000c7947 */ /* 0x000fea0003800000 */
.L_x_1:
[----:B------:R-:W1:Y:S01]  /*0140*/  LDCU UR6, c[0x0][0x880] ;  /* 0x00011000ff0677ac */ /* 0x000e620008000800 */
[----:B------:R-:W-:Y:S01]  /*0150*/  HFMA2 R95, -RZ, RZ, 0, 5.9604644775390625e-08 ;  /* 0x00000001ff5f7431 */ /* 0x000fe200000001ff */
[----:B-1----:R-:W-:-:S07]  /*0160*/  MOV R49, UR6 ;  /* 0x0000000600317c02 */ /* 0x002fce0008000f00 */
.L_x_0:
[----:B------:R-:W2:Y:S02]  /*0170*/  LDCU.64 UR6, c[0x0][0x8b0] ;  /* 0x00011600ff0677ac */ /* 0x000ea40008000a00 */
[----:B--2---:R-:W-:-:S04]  /*0180*/  UISETP.NE.U32.AND UP0, UPT, UR6, URZ, UPT ;  /* 0x000000ff0600728c */ /* 0x004fc8000bf05070 */
[----:B------:R-:W-:-:S09]  /*0190*/  UISETP.NE.AND.EX UP0, UPT, UR7, URZ, UPT, UP0 ;  /* 0x000000ff0700728c */ /* 0x000fd2000bf05300 */
[----:B------:R-:W-:Y:S05]  /*01a0*/  BRA.U UP0, `(.L_x_2) ;  /* 0x0000000100247547 */ /* 0x000fea000b800000 */
[----:B------:R-:W2:Y:S02]  /*01b0*/  LDCU.64 UR6, c[0x0][0x8a8] ;  /* 0x00011500ff0677ac */ /* 0x000ea40008000a00 */
[----:B--2---:R-:W-:-:S04]  /*01c0*/  UISETP.NE.U32.AND UP0, UPT, UR6, URZ, UPT ;  /* 0x000000ff0600728c */ /* 0x004fc8000bf05070 */
[----:B------:R-:W-:-:S09]  /*01d0*/  UISETP.NE.AND.EX UP0, UPT, UR7, URZ, UPT, UP0 ;  /* 0x000000ff0700728c */ /* 0x000fd2000bf05300 */
[----:B------:R-:W-:Y:S05]  /*01e0*/  BRA.U !UP0, `(.L_x_3) ;  /* 0x00000001080c7547 */ /* 0x000fea000b800000 */
[----:B-1----:R-:W1:Y:S02]  /*01f0*/  LDC.64 R2, c[0x0][0x8a8] ;  /* 0x00022a00ff027b82 */ /* 0x002e640000000a00 */
[----:B-1----:R2:W5:Y:S01]  /*0200*/  LDG.E R47, desc[UR46][R2.64] ;  /* 0x0000002e022f7981 */ /* 0x002562000c1e1900 */
[----:B------:R-:W-:Y:S05]  /*0210*/  BRA `(.L_x_2) ;  /* 0x0000000000087947 */ /* 0x000fea0003800000 */
.L_x_3:
[----:B------:R-:W2:Y:S02]  /*0220*/  LDCU UR6, c[0x0][0x8a0] ;  /* 0x00011400ff0677ac */ /* 0x000ea40008000800 */
[----:B--2---:R-:W-:Y:S02]  /*0230*/  MOV R47, UR6 ;  /* 0x00000006002f7c02 */ /* 0x004fe40008000f00 */
.L_x_2:
[----:B------:R-:W-:Y:S01]  /*0240*/  IMAD.U32 R0, RZ, RZ, UR8 ;  /* 0x00000008ff007e24 */ /* 0x000fe2000f8e00ff */
[----:B------:R-:W-:Y:S04]  /*0250*/  BSSY.RECONVERGENT B0, `(.L_x_4) ;  /* 0x000000c000007945 */ /* 0x000fe80003800200 */
[C---:B------:R-:W-:Y:S02]  /*0260*/  ISETP.NE.OR P1, PT, R0.reuse, 0x1, !P5 ;  /* 0x000000010000780c */ /* 0x040fe40006f25670 */
[----:B------:R-:W-:-:S11]  /*0270*/  ISETP.NE.OR P0, PT, R0, 0x3, !P5 ;  /* 0x000000030000780c */ /* 0x000fd60006f05670 */
[----:B------:R-:W-:Y:S05]  /*0280*/  @P1 BRA `(.L_x_5) ;  /* 0x0000000000201947 */ /* 0x000fea0003800000 */
[----:B------:R-:W3:Y:S02]  /*0290*/  LDCU.64 UR6, c[0x0][0x348] ;  /* 0x00006900ff0677ac */ /* 0x000ee40008000a00 */
[----:B---3--:R-:W-:Y:S02]  /*02a0*/  UIADD3 UR10, UP1, UPT, UR6, 0x80, URZ ;  /* 0x00000080060a7890 */ /* 0x008fe4000ff3e0ff */
[----:B------:R-:W-:Y:S02]  /*02b0*/  UIADD3 UR6, UP0, UPT, UR6, 0x180, URZ ;  /* 0x0000018006067890 */ /* 0x000fe4000ff1e0ff */
[----:B------:R-:W-:Y:S02]  /*02c0*/  UIADD3.X UR11, UPT, UPT, URZ, UR7, URZ, UP1, !UPT ;  /* 0x00000007ff0b7290 */ /* 0x000fe40008ffe4ff */
[----:B------:R-:W-:-:S07]  /*02d0*/  UIADD3.X UR7, UPT, UPT, URZ, UR7, URZ, UP0, !UPT ;  /* 0x00000007ff077290 */ /* 0x000fce00087fe4ff */
[----:B------:R3:W-:Y:S02]  /*02e0*/  UTMACCTL.PF [UR10] ;  /* 0x000000000a0079b9 */ /* 0x0007e40008040000 */
[----:B------:R3:W-:Y:S02]  /*02f0*/  UTMACCTL.PF [UR6] ;  /* 0x00000000060079b9 */ /* 0x0007e40008040000 */
[----:B---3--:R-:W-:Y:S01]  /*0300*/  NOP ;  /* 0x0000000000007918 */ /* 0x008fe20000000000 */
.L_x_5:
[----:B------:R-:W-:Y:S05]  /*0310*/  BSYNC.RECONVERGENT B0 ;  /* 0x0000000000007941 */ /* 0x000fea0003800200 */
.L_x_4:
[----:B------:R-:W-:Y:S04]  /*0320*/  BSSY.RECONVERGENT B0, `(.L_x_6) ;  /* 0x000000a000007945 */ /* 0x000fe80003800200 */
        /* <DEDUP_REMOVED lines=9> */
.L_x_7:
[----:B------:R-:W-:Y:S05]  /*03c0*/  BSYNC.RECONVERGENT B0 ;  /* 0x0000000000007941 */ /* 0x000fea0003800200 */
.L_x_6:
[----:B------:R-:W3:Y:S01]  /*03d0*/  LDCU.64 UR6, c[0x0][0x888] ;  /* 0x00011100ff0677ac */ /* 0x000ee20008000a00 */
[----:B------:R-:W-:Y:S02]  /*03e0*/  UISETP.EQ.U32.AND UP1, UPT, UR4, URZ, UPT ;  /* 0x000000ff0400728c */ /* 0x000fe4000bf22070 */
[----:B------:R-:W-:Y:S02]  /*03f0*/  UPLOP3.LUT UP2, UPT, UPT, UPT, UPT, 0x80, 0x8 ;  /* 0x000000000008789c */ /* 0x000fe40003f4f070 */
[----:B---3--:R-:W-:-:S04]  /*0400*/  UISETP.NE.U32.AND UP0, UPT, UR6, URZ, UPT ;  /* 0x000000ff0600728c */ /* 0x008fc8000bf05070 */
[----:B------:R-:W-:-:S04]  /*0410*/  UISETP.NE.AND.EX UP0, UPT, UR7, URZ, UPT, UP0 ;  /* 0x000000ff0700728c */ /* 0x000fc8000bf05300 */
[----:B------:R-:W-:-:S04]  /*0420*/  UISETP.EQ.OR.EX UP3, UPT, UR5, URZ, !UP0, UP1 ;  /* 0x000000ff0500728c */ /* 0x000fc8000c762710 */
[----:B------:R-:W-:-:S05]  /*0430*/  UP2UR UR50, UPR, URZ, 0x8 ;  /* 0x00000008ff327883 */ /* 0x000fca0008000000 */
[----:B------:R-:W-:Y:S07]  /*0440*/  BRA.U !UP3, `(.L_x_8) ;  /* 0x000000010b207547 */ /* 0x000fee000b800000 */
[----:B------:R-:W-:Y:S01]  /*0450*/  UISETP.NE.U32.AND UP2, UPT, UR4, URZ, UPT ;  /* 0x000000ff0400728c */ /* 0x000fe2000bf45070 */
[----:B-----5:R-:W-:Y:S01]  /*0460*/  FSETP.NEU.AND P0, PT, R49, RZ, PT ;  /* 0x000000ff3100720b */ /* 0x020fe20003f0d000 */
[----:B------:R-:W-:Y:S02]  /*0470*/  USEL UR4, URZ, 0xffffffff, UP0 ;  /* 0xffffffffff047887 */ /* 0x000fe40008000000 */
[----:B------:R-:W-:-:S10]  /*0480*/  UISETP.NE.AND.EX UP2, UPT, UR5, URZ, UPT, UP2 ;  /* 0x000000ff0500728c */ /* 0x000fd4000bf45320 */
[----:B------:R-:W-:Y:S01]  /*0490*/  VOTEU.ANY UP1, P0 ;  /* 0x0000000000ff7886 */ /* 0x000fe20000020100 */
[----:B------:R-:W-:-:S04]  /*04a0*/  @!UP2 USEL UR4, URZ, 0xffffffff, UP1 ;  /* 0xffffffffff04a887 */ /* 0x000fc80008800000 */
[----:B------:R-:W-:-:S04]  /*04b0*/  ULOP3.LUT UR4, UR4, 0x1, URZ, 0xc0, !UPT ;  /* 0x0000000104047892 */ /* 0x000fc8000f8ec0ff */
[----:B------:R-:W-:-:S11]  /*04c0*/  UISETP.NE.U32.AND UP2, UPT, UR4, 0x1, UPT ;  /* 0x000000010400788c */ /* 0x000fd6000bf45070 */
.L_x_8:
[----:B-12---:R-:W1:Y:S01]  /*04d0*/  SHFL.IDX PT, R2, R101, RZ, 0x1f ;  /* 0x00001fff65027589 */ /* 0x006e6200000e0000 */
[----:B------:R-:W-:-:S04]  /*04e0*/  UISETP.NE.AND UP1, UPT, UR8, 0x2, UPT ;  /* 0x000000020800788c */ /* 0x000fc8000bf25270 */
[----:B------:R-:W-:Y:S01]  /*04f0*/  USEL UR6, URZ, 0x1, UP1 ;  /* 0x00000001ff067887 */ /* 0x000fe20008800000 */
[----:B-1----:R-:W-:-:S13]  /*0500*/  ISETP.NE.AND P0, PT, R2, RZ, PT ;  /* 0x000000ff0200720c */ /* 0x002fda0003f05270 */
[----:B------:R-:W-:Y:S05]  /*0510*/  @P0 BRA `(.L_x_9) ;  /* 0x0000000000480947 */ /* 0x000fea0003800000 */
[----:B------:R-:W1:Y:S01]  /*0520*/  S2UR UR5, SR_CgaCtaId ;  /* 0x00000000000579c3 */ /* 0x000e620000008800 */
[----:B------:R-:W-:Y:S01]  /*0530*/  UMOV UR7, 0x400 ;  /* 0x0000040000077882 */ /* 0x000fe20000000000 */
[----:B------:R-:W-:Y:S01]  /*0540*/  UMOV UR4, 0x1 ;  /* 0x0000000100047882 */ /* 0x000fe20000000000 */
[----:B------:R-:W-:Y:S01]  /*0550*/  ELECT P0, URZ, PT ;  /* 0x0000000000ff782f */ /* 0x000fe20003800000 */
[----:B------:R-:W-:-:S04]  /*0560*/  UIADD3 UR10, UPT, UPT, -UR4, 0x100000, URZ ;  /* 0x00100000040a7890 */ /* 0x000fc8000fffe1ff */
[----:B------:R-:W-:Y:S02]  /*0570*/  USHF.L.U32 UR11, UR10, 0xb, URZ ;  /* 0x0000000b0a0b7899 */ /* 0x000fe400080006ff */
[----:B------:R-:W-:Y:S02]  /*0580*/  USHF.L.U32 UR10, UR10, 0x1, URZ ;  /* 0x000000010a0a7899 */ /* 0x000fe400080006ff */
[----:B-1----:R-:W-:Y:S01]  /*0590*/  ULEA UR5, UR5, UR7, 0x18 ;  /* 0x0000000705057291 */ /* 0x002fe2000f8ec0ff */
[----:B------:R-:W1:Y:S11]  /*05a0*/  FENCE.VIEW.ASYNC.S ;  /* 0x00000000000073c6 */ /* 0x000e760000000000 */
[----:B-1----:R1:W2:Y:S01]  /*05b0*/  SYNCS.EXCH.64 URZ, [UR5], UR10 ;  /* 0x0000000a05ff75b2 */ /* 0x0022a20008000100 */
[----:B------:R1:W3:Y:S01]  /*05c0*/  SYNCS.EXCH.64 URZ, [UR5+0x20], UR10 ;  /* 0x0000200a05ff75b2 */ /* 0x0002e20008000100 */
[----:B------:R1:W4:Y:S01]  /*05d0*/  SYNCS.EXCH.64 URZ, [UR5+0x8], UR10 ;  /* 0x0000080a05ff75b2 */ /* 0x0003220008000100 */
[----:B------:R1:W1:Y:S01]  /*05e0*/  SYNCS.EXCH.64 URZ, [UR5+0x28], UR10 ;  /* 0x0000280a05ff75b2 */ /* 0x0002620008000100 */
[----:B------:R1:W1:Y:S01]  /*05f0*/  SYNCS.EXCH.64 URZ, [UR5+0x10], UR10 ;  /* 0x0000100a05ff75b2 */ /* 0x0002620008000100 */
[----:B------:R1:W1:Y:S01]  /*0600*/  SYNCS.EXCH.64 URZ, [UR5+0x30], UR10 ;  /* 0x0000300a05ff75b2 */ /* 0x0002620008000100 */
[----:B------:R1:W1:Y:S01]  /*0610*/  SYNCS.EXCH.64 URZ, [UR5+0x18], UR10 ;  /* 0x0000180a05ff75b2 */ /* 0x0002620008000100 */
[----:B------:R1:W1:Y:S01]  /*0620*/  SYNCS.EXCH.64 URZ, [UR5+0x38], UR10 ;  /* 0x0000380a05ff75b2 */ /* 0x0002620008000100 */
[----:B------:R-:W-:Y:S01]  /*0630*/  NOP ;  /* 0x0000000000007918 */ /* 0x000fe20000000000 */
.L_x_9:
[----:B------:R-:W2:Y:S01]  /*0640*/  SHFL.IDX PT, R2, R101, RZ, 0x1f ;  /* 0x00001fff65027589 */ /* 0x000ea200000e0000 */
[----:B------:R-:W-:Y:S01]  /*0650*/  NOP ;  /* 0x0000000000007918 */ /* 0x000fe20000000000 */
[----:B--2---:R-:W-:-:S13]  /*0660*/  ISETP.NE.AND P0, PT, R2, 0x1, PT ;  /* 0x000000010200780c */ /* 0x004fda0003f05270 */
[----:B------:R-:W-:Y:S05]  /*0670*/  @P0 BRA `(.L_x_10) ;  /* 0x0000000000480947 */ /* 0x000fea0003800000 */
[----:B------:R-:W2:Y:S01]  /*0680*/  S2UR UR7, SR_CgaCtaId ;  /* 0x00000000000779c3 */ /* 0x000ea20000008800 */
[----:B------:R-:W-:Y:S01]  /*0690*/  UMOV UR9, 0x400 ;  /* 0x0000040000097882 */ /* 0x000fe20000000000 */
[----:B-1----:R-:W-:Y:S01]  /*06a0*/  UMOV UR5, 0x20 ;  /* 0x0000002000057882 */ /* 0x002fe20000000000 */
[----:B------:R-:W-:Y:S01]  /*06b0*/  UMOV UR4, 0x80 ;  /* 0x0000008000047882 */ /* 0x000fe20000000000 */
[----:B------:R-:W-:-:S04]  /*06c0*/  UIADD3 UR10, UPT, UPT, -UR5, 0x100000, URZ ;  /* 0x00100000050a7890 */ /* 0x000fc8000fffe1ff */
[----:B------:R-:W-:Y:S02]  /*06d0*/  USHF.L.U32 UR11, UR10, 0xb, URZ ;  /* 0x0000000b0a0b7899 */ /* 0x000fe400080006ff */
[----:B------:R-:W-:Y:S02]  /*06e0*/  USHF.L.U32 UR10, UR10, 0x1, URZ ;  /* 0x000000010a0a7899 */ /* 0x000fe400080006ff */
[----:B------:R-:W-:-:S04]  /*06f0*/  UIADD3 UR4, UPT, UPT, -UR4, 0x100000, URZ ;  /* 0x0010000004047890 */ /* 0x000fc8000fffe1ff */
[----:B------:R-:W-:Y:S02]  /*0700*/  USHF.L.U32 UR5, UR4, 0xb, URZ ;  /* 0x0000000b04057899 */ /* 0x000fe400080006ff */
[----:B------:R-:W-:Y:S01]  /*0710*/  USHF.L.U32 UR4, UR4, 0x1, URZ ;  /* 0x0000000104047899 */ /* 0x000fe200080006ff */
[----:B------:R-:W-:Y:S01]  /*0720*/  ELECT P0, URZ, PT ;  /* 0x0000000000ff782f */ /* 0x000fe20003800000 */
[----:B--2---:R-:W-:Y:S01]  /*0730*/  ULEA UR7, UR7, UR9, 0x18 ;  /* 0x0000000907077291 */ /* 0x004fe2000f8ec0ff */
[----:B------:R-:W1:Y:S11]  /*0740*/  FENCE.VIEW.ASYNC.S ;  /* 0x00000000000073c6 */ /* 0x000e760000000000 */
[----:B-1----:R2:W1:Y:S01]  /*0750*/  SYNCS.EXCH.64 URZ, [UR7+0x40], UR10 ;  /* 0x0000400a07ff75b2 */ /* 0x0024620008000100 */
[----:B------:R2:W1:Y:S01]  /*0760*/  SYNCS.EXCH.64 URZ, [UR7+0x50], UR4 ;  /* 0x0000500407ff75b2 */ /* 0x0004620008000100 */
[----:B------:R2:W1:Y:S01]  /*0770*/  SYNCS.EXCH.64 URZ, [UR7+0x48], UR10 ;  /* 0x0000480a07ff75b2 */ /* 0x0004620008000100 */
[----:B------:R2:W1:Y:S02]  /*0780*/  SYNCS.EXCH.64 URZ, [UR7+0x58], UR4 ;  /* 0x0000580407ff75b2 */ /* 0x0004640008000100 */
[----:B--2---:R-:W-:Y:S01]  /*0790*/  NOP ;  /* 0x0000000000007918 */ /* 0x004fe20000000000 */
.L_x_10:
[----:B------:R-:W2:Y:S01]  /*07a0*/  SHFL.IDX PT, R2, R101, RZ, 0x1f ;  /* 0x00001fff65027589 */ /* 0x000ea200000e0000 */
[----:B------:R-:W-:Y:S01]  /*07b0*/  NOP ;  /* 0x0000000000007918 */ /* 0x000fe20000000000 */
[----:B--2---:R-:W-:-:S13]  /*07c0*/  ISETP.NE.AND P0, PT, R2, 0x3, PT ;  /* 0x000000030200780c */ /* 0x004fda0003f05270 */
[----:B------:R-:W-:Y:S05]  /*07d0*/  @P0 BRA `(.L_x_11) ;  /* 0x0000000000300947 */ /* 0x000fea0003800000 */
[----:B-1----:R-:W1:Y:S01]  /*07e0*/  S2UR UR5, SR_CgaCtaId ;  /* 0x00000000000579c3 */ /* 0x002e620000008800 */
        /* <DEDUP_REMOVED lines=8> */
[----:B-1----:R2:W1:Y:S01]  /*0870*/  SYNCS.EXCH.64 URZ, [UR5+0x60], UR10 ;  /* 0x0000600a05ff75b2 */ /* 0x0024620008000100 */
[----:B------:R2:W1:Y:S02]  /*0880*/  SYNCS.EXCH.64 URZ, [UR5+0x68], UR10 ;  /* 0x0000680a05ff75b2 */ /* 0x0004640008000100 */
[----:B--2---:R-:W-:Y:S01]  /*0890*/  NOP ;  /* 0x0000000000007918 */ /* 0x004fe20000000000 */
.L_x_11:
[----:B------:R-:W2:Y:S01]  /*08a0*/  SHFL.IDX PT, R2, R101, RZ, 0x1f ;  /* 0x00001fff65027589 */ /* 0x000ea200000e0000 */
[----:B------:R-:W-:Y:S01]  /*08b0*/  NOP ;  /* 0x0000000000007918 */ /* 0x000fe20000000000 */
[----:B--2---:R-:W-:-:S13]  /*08c0*/  ISETP.NE.AND P0, PT, R2, 0x4, PT ;  /* 0x000000040200780c */ /* 0x004fda0003f05270 */
[----:B------:R-:W-:Y:S05]  /*08d0*/  @P0 BRA `(.L_x_12) ;  /* 0x00000000004c0947 */ /* 0x000fea0003800000 */
[----:B-1----:R-:W1:Y:S01]  /*08e0*/  S2UR UR5, SR_CgaCtaId ;  /* 0x00000000000579c3 */ /* 0x002e620000008800 */
[----:B------:R-:W-:Y:S01]  /*08f0*/  UMOV UR9, 0x100 ;  /* 0x0000010000097882 */ /* 0x000fe20000000000 */
[----:B------:R-:W-:Y:S01]  /*0900*/  UMOV UR7, 0x400 ;  /* 0x0000040000077882 */ /* 0x000fe20000000000 */
[----:B------:R-:W-:Y:S01]  /*0910*/  USEL UR9, UR9, 0xe0, UP2 ;  /* 0x000000e009097887 */ /* 0x000fe20009000000 */
[----:B------:R-:W-:Y:S01]  /*0920*/  UMOV UR4, 0x1 ;  /* 0x0000000100047882 */ /* 0x000fe20000000000 */
[----:B------:R-:W-:Y:S01]  /*0930*/  ELECT P0, URZ, PT ;  /* 0x0000000000ff782f */ /* 0x000fe20003800000 */
[----:B------:R-:W-:-:S04]  /*0940*/  UIADD3 UR10, UPT, UPT, -UR4, 0x100000, URZ ;  /* 0x00100000040a7890 */ /* 0x000fc8000fffe1ff */
[----:B------:R-:W-:Y:S02]  /*0950*/  USHF.L.U32 UR11, UR10, 0xb, URZ ;  /* 0x0000000b0a0b7899 */ /* 0x000fe400080006ff */
[----:B------:R-:W-:Y:S02]  /*0960*/  USHF.L.U32 UR10, UR10, 0x1, URZ ;  /* 0x000000010a0a7899 */ /* 0x000fe400080006ff */
[----:B------:R-:W-:-:S04]  /*0970*/  UIADD3 UR12, UPT, UPT, -UR9, 0x100000, URZ ;  /* 0x00100000090c7890 */ /* 0x000fc8000fffe1ff */
[----:B------:R-:W-:Y:S02]  /*0980*/  USHF.L.U32 UR13, UR12, 0xb, URZ ;  /* 0x0000000b0c0d7899 */ /* 0x000fe400080006ff */
[----:B------:R-:W-:Y:S02]  /*0990*/  USHF.L.U32 UR12, UR12, 0x1, URZ ;  /* 0x000000010c0c7899 */ /* 0x000fe400080006ff */
[----:B-1----:R-:W-:Y:S01]  /*09a0*/  ULEA UR5, UR5, UR7, 0x18 ;  /* 0x0000000705057291 */ /* 0x002fe2000f8ec0ff */
[----:B------:R-:W1:Y:S11]  /*09b0*/  FENCE.VIEW.ASYNC.S ;  /* 0x00000000000073c6 */ /* 0x000e760000000000 */
[----:B-1----:R2:W1:Y:S01]  /*09c0*/  SYNCS.EXCH.64 URZ, [UR5+0x70], UR10 ;  /* 0x0000700a05ff75b2 */ /* 0x0024620008000100 */
[----:B------:R2:W1:Y:S01]  /*09d0*/  SYNCS.EXCH.64 URZ, [UR5+0x80], UR12 ;  /* 0x0000800c05ff75b2 */ /* 0x0004620008000100 */
[----:B------:R2:W1:Y:S01]  /*09e0*/  SYNCS.EXCH.64 URZ, [UR5+0x78], UR10 ;  /* 0x0000780a05ff75b2 */ /* 0x0004620008000100 */
[----:B------:R2:W1:Y:S02]  /*09f0*/  SYNCS.EXCH.64 URZ, [UR5+0x88], UR12 ;  /* 0x0000880c05ff75b2 */ /* 0x0004640008000100 */
[----:B--2---:R-:W-:Y:S01]  /*0a00*/  NOP ;  /* 0x0000000000007918 */ /* 0x004fe20000000000 */
.L_x_12:
        /* <DEDUP_REMOVED lines=20> */
[----:B------:R2:W1:Y:S01]  /*0b50*/  SYNCS.EXCH.64 URZ, [UR7+0xb8], UR4 ;  /* 0x0000b80407ff75b2 */ /* 0x0004620008000100 */
[----:B------:R2:W1:Y:S01]  /*0b60*/  SYNCS.EXCH.64 URZ, [UR7+0xa0], UR10 ;  /* 0x0000a00a07ff75b2 */ /* 0x0004620008000100 */
[----:B------:R2:W1:Y:S01]  /*0b70*/  SYNCS.EXCH.64 URZ, [UR7+0xc0], UR4 ;  /* 0x0000c00407ff75b2 */ /* 0x0004620008000100 */
[----:B------:R2:W1:Y:S01]  /*0b80*/  SYNCS.EXCH.64 URZ, [UR7+0xa8], UR10 ;  /* 0x0000a80a07ff75b2 */ /* 0x0004620008000100 */
[----:B------:R2:W1:Y:S02]  /*0b90*/  SYNCS.EXCH.64 URZ, [UR7+0xc8], UR4 ;  /* 0x0000c80407ff75b2 */ /* 0x0004640008000100 */
[----:B--2---:R-:W-:Y:S01]  /*0ba0*/  NOP ;  /* 0x0000000000007918 */ /* 0x004fe20000000000 */
.L_x_13:
        /* <DEDUP_REMOVED lines=18> */
.L_x_14:
[----:B-1----:R-:W1:Y:S01]  /*0cd0*/  S2UR UR5, SR_CTAID.X ;  /* 0x00000000000579c3 */ /* 0x002e620000002500 */
[----:B------:R-:W-:-:S05]  /*0ce0*/  CS2R.32 R96, SR_CgaSize ;  /* 0x0000000000607805 */ /* 0x000fca0000008a00 */
[----:B------:R-:W-:-:S05]  /*0cf0*/  IMAD R96, R96, -0xa0, RZ ;  /* 0xffffff6060607824 */ /* 0x000fca00078e02ff */
[----:B------:R-:W-:-:S14]  /*0d00*/  R2UR UR9, R96 ;  /* 0x00000000600972ca */ /* 0x000fdc00000e0000 */
[----:B------:R-:W2:Y:S01]  /*0d10*/  LDCU UR9, c[0x0][UR9+0x2b0] ;  /* 0x00005600090977ac */ /* 0x000ea20008000800 */
[----:B------:R-:W-:Y:S01]  /*0d20*/  NOP ;  /* 0x0000000000007918 */ /* 0x000fe20000000000 */
[----:B------:R-:W-:-:S05]  /*0d30*/  CS2R.32 R96, SR_CgaSize ;  /* 0x0000000000607805 */ /* 0x000fca0000008a00 */
[----:B------:R-:W-:-:S05]  /*0d40*/  IMAD R96, R96, -0xa0, RZ ;  /* 0xffffff6060607824 */ /* 0x000fca00078e02ff */
[----:B------:R-:W-:-:S14]  /*0d50*/  R2UR UR7, R96 ;  /* 0x00000000600772ca */ /* 0x000fdc00000e0000 */
[----:B------:R-:W3:Y:S01]  /*0d60*/  LDCU UR7, c[0x0][UR7+0x2b4] ;  /* 0x00005680070777ac */ /* 0x000ee20008000800 */
[----:B------:R-:W4:Y:S08]  /*0d70*/  S2UR UR4, SR_CTAID.Y ;  /* 0x00000000000479c3 */ /* 0x000f300000002600 */
[----:B------:R-:W3:Y:S01]  /*0d80*/  LDC R9, c[0x0][0xb24] ;  /* 0x0002c900ff097b82 */ /* 0x000ee20000000800 */
[----:B-1----:R-:W-:-:S02]  /*0d90*/  I2FP.F32.U32 R4, UR5 ;  /* 0x0000000500047c45 */ /* 0x002fc40008201000 */
[----:B------:R-:W-:-:S05]  /*0da0*/  CS2R.32 R5, SR_CgaSize ;  /* 0x0000000000057805 */ /* 0x000fca0000008a00 */
[----:B------:R-:W-:-:S06]  /*0db0*/  IMAD R5, R5, -0xa0, RZ ;  /* 0xffffff6005057824 */ /* 0x000fcc00078e02ff */
[----:B------:R-:W1:Y:S01]  /*0dc0*/  LDC R5, c[0x0][R5+0x2a0] ;  /* 0x0000a80005057b82 */ /* 0x000e620000000800 */
[----:B------:R-:W-:Y:S01]  /*0dd0*/  MOV R21, UR5 ;  /* 0x0000000500157c02 */ /* 0x000fe20008000f00 */
[----:B--2---:R-:W-:Y:S01]  /*0de0*/  FMUL R4, R4, UR9 ;  /* 0x0000000904047c20 */ /* 0x004fe20008400000 */
[----:B----4-:R-:W-:Y:S02]  /*0df0*/  I2FP.F32.U32 R2, UR4 ;  /* 0x0000000400027c45 */ /* 0x010fe40008201000 */
[----:B------:R-:W-:-:S05]  /*0e00*/  CS2R.32 R3, SR_CgaSize ;  /* 0x0000000000037805 */ /* 0x000fca0000008a00 */
[----:B------:R-:W-:-:S06]  /*0e10*/  IMAD R3, R3, -0xa0, RZ ;  /* 0xffffff6003037824 */ /* 0x000fcc00078e02ff */
[----:B------:R-:W2:Y:S01]  /*0e20*/  LDC R3, c[0x0][R3+0x2a4] ;  /* 0x0000a90003037b82 */ /* 0x000ea20000000800 */
[----:B------:R-:W4:Y:S01]  /*0e30*/  F2I.U32.TRUNC.NTZ R96, R4 ;  /* 0x0000000400607305 */ /* 0x000f22000020f000 */
[----:B------:R-:W-:Y:S01]  /*0e40*/  MOV R20, UR4 ;  /* 0x0000000400147c02 */ /* 0x000fe20008000f00 */
[----:B---3--:R-:W-:-:S05]  /*0e50*/  FMUL R2, R2, UR7 ;  /* 0x0000000702027c20 */ /* 0x008fca0008400000 */
[----:B------:R-:W-:Y:S01]  /*0e60*/  BAR.SYNC.DEFER_BLOCKING 0x0 ;  /* 0x0000000000007b1d */ /* 0x000fe20000010000 */
[----:B------:R-:W-:-:S05]  /*0e70*/  ISETP.GE.AND P0, PT, R9, 0x1, PT ;  /* 0x000000010900780c */ /* 0x000fca0003f06270 */
[----:B------:R-:W3:Y:S02]  /*0e80*/  F2I.U32.TRUNC.NTZ R94, R2 ;  /* 0x00000002005e7305 */ /* 0x000ee4000020f000 */
[----:B------:R-:W2:Y:S01]  /*0e90*/  S2UR UR36, SR_CTAID.Z ;  /* 0x00000000002479c3 */ /* 0x000ea20000002700 */
[----:B----4-:R-:W-:-:S05]  /*0ea0*/  IADD3 R96, PT, PT, -R96, RZ, RZ ;  /* 0x000000ff60607210 */ /* 0x010fca0007ffe1ff */
[----:B-1----:R-:W-:Y:S01]  /*0eb0*/  IMAD R96, R5, R96, UR5 ;  /* 0x0000000505607e24 */ /* 0x002fe2000f8e0260 */
[----:B---3--:R-:W-:-:S05]  /*0ec0*/  IADD3 R94, PT, PT, -R94, RZ, RZ ;  /* 0x000000ff5e5e7210 */ /* 0x008fca0007ffe1ff */
[----:B--2---:R-:W-:Y:S01]  /*0ed0*/  IMAD R94, R3, R94, UR4 ;  /* 0x00000004035e7e24 */ /* 0x004fe2000f8e025e */
[----:B------:R-:W-:Y:S06]  /*0ee0*/  @!P0 BRA `(.L_x_15) ;  /* 0x0000000000b88947 */ /* 0x000fec0003800000 */
[----:B------:R-:W1:Y:S01]  /*0ef0*/  LDC.64 R4, c[0x0][0xb18] ;  /* 0x0002c600ff047b82 */ /* 0x000e620000000a00 */
[----:B------:R-:W-:-:S07]  /*0f00*/  ISETP.NE.AND P0, PT, R9, 0x1, PT ;  /* 0x000000010900780c */ /* 0x000fce0003f05270 */
[----:B------:R-:W2:Y:S08]  /*0f10*/  LDC R10, c[0x0][0xb0c] ;  /* 0x0002c300ff0a7b82 */ /* 0x000eb00000000800 */
[----:B------:R-:W3:Y:S08]  /*0f20*/  LDC R11, c[0x0][0x370] ;  /* 0x0000dc00ff0b7b82 */ /* 0x000ef00000000800 */
[----:B------:R-:W4:Y:S01]  /*0f30*/  LDC R12, c[0x0][0x374] ;  /* 0x0000dd00ff0c7b82 */ /* 0x000f220000000800 */
[----:B-1----:R-:W-:-:S07]  /*0f40*/  ISETP.NE.AND P1, PT, R4, 0x1, PT ;  /* 0x000000010400780c */ /* 0x002fce0003f25270 */
[----:B------:R-:W3:Y:S01]  /*0f50*/  LDC.64 R6, c[0x0][0xb10] ;  /* 0x0002c400ff067b82 */ /* 0x000ee20000000a00 */
[----:B--2---:R-:W-:-:S07]  /*0f60*/  ISETP.NE.AND P2, PT, R10, 0x1, PT ;  /* 0x000000010a00780c */ /* 0x004fce0003f45270 */
[----:B------:R-:W1:Y:S08]  /*0f70*/  LDC R8, c[0x0][0xb20] ;  /* 0x0002c800ff087b82 */ /* 0x000e700000000800 */
[----:B------:R-:W2:Y:S01]  /*0f80*/  LDC.64 R2, c[0x0][0xb28] ;  /* 0x0002ca00ff027b82 */ /* 0x000ea20000000a00 */
[----:B----4-:R-:W-:-:S04]  /*0f90*/  IMAD.HI.U32 R13, R12, R5, RZ ;  /* 0x000000050c0d7227 */ /* 0x010fc800078e00ff */
[----:B------:R-:W-:-:S04]  /*0fa0*/  IMAD.HI.U32 R5, R20, R5, RZ ;  /* 0x0000000514057227 */ /* 0x000fc800078e00ff */
[----:B---3--:R-:W-:-:S04]  /*0fb0*/  IMAD.HI.U32 R14, R11, R6, RZ ;  /* 0x000000060b0e7227 */ /* 0x008fc800078e00ff */
[C---:B------:R-:W-:Y:S01]  /*0fc0*/  IMAD.HI.U32 R16, R21.reuse, R6, RZ ;  /* 0x0000000615107227 */ /* 0x040fe200078e00ff */
[-C--:B------:R-:W-:Y:S02]  /*0fd0*/  @P2 SHF.R.U32.HI R11, RZ, R7.reuse, R14 ;  /* 0x00000007ff0b2219 */ /* 0x080fe4000001160e */
[-C--:B-1----:R-:W-:Y:S02]  /*0fe0*/  @P1 SHF.R.U32.HI R12, RZ, R8.reuse, R13 ;  /* 0x00000008ff0c1219 */ /* 0x082fe4000001160d */
[----:B------:R-:W-:Y:S02]  /*0ff0*/  SHF.R.U32.HI R5, RZ, R8, R5 ;  /* 0x00000008ff057219 */ /* 0x000fe40000011605 */
[----:B------:R-:W-:Y:S02]  /*1000*/  SHF.R.U32.HI R16, RZ, R7, R16 ;  /* 0x00000007ff107219 */ /* 0x000fe40000011610 */
[----:B------:R-:W-:Y:S01]  /*1010*/  SEL R5, R20, R5, !P1 ;  /* 0x0000000514057207 */ /* 0x000fe20004800000 */
[----:B--2---:R-:W-:Y:S01]  /*1020*/  IMAD.HI.U32 R14, R12, R2, RZ ;  /* 0x000000020c0e7227 */ /* 0x004fe200078e00ff */
[----:B------:R-:W-:-:S02]  /*1030*/  SEL R7, R21, R16, !P2 ;  /* 0x0000001015077207 */ /* 0x000fc40005000000 */
[----:B------:R-:W-:Y:S01]  /*1040*/  IADD3 R13, PT, PT, -R5, RZ, RZ ;  /* 0x000000ff050d7210 */ /* 0x000fe20007ffe1ff */
[----:B------:R-:W-:Y:S01]  /*1050*/  IMAD.HI.U32 R6, R11, R2, RZ ;  /* 0x000000020b067227 */ /* 0x000fe200078e00ff */
[----:B------:R-:W-:-:S03]  /*1060*/  @P0 SHF.R.U32.HI R12, RZ, R3, R14 ;  /* 0x00000003ff0c0219 */ /* 0x000fc6000001160e */
[----:B------:R-:W-:Y:S01]  /*1070*/  IMAD R13, R4, R13, R20 ;  /* 0x0000000d040d7224 */ /* 0x000fe200078e0214 */
[----:B------:R-:W-:Y:S01]  /*1080*/  @P0 SHF.R.U32.HI R11, RZ, R3, R6 ;  /* 0x00000003ff0b0219 */ /* 0x000fe20000011606 */
[----:B------:R-:W-:-:S04]  /*1090*/  IMAD R12, R12, R9, RZ ;  /* 0x000000090c0c7224 */ /* 0x000fc800078e02ff */
[----:B------:R-:W-:Y:S01]  /*10a0*/  IMAD R6, R11, R9, RZ ;  /* 0x000000090b067224 */ /* 0x000fe200078e02ff */
[----:B------:R-:W-:-:S04]  /*10b0*/  ISETP.GE.AND P1, PT, R5, R12, PT ;  /* 0x0000000c0500720c */ /* 0x000fc80003f26270 */
[----:B------:R-:W-:Y:S01]  /*10c0*/  ISETP.GE.OR P1, PT, R7, R6, P1 ;  /* 0x000000060700720c */ /* 0x000fe20000f26670 */
[----:B------:R-:W-:-:S05]  /*10d0*/  IMAD.HI.U32 R6, R5, R2, RZ ;  /* 0x0000000205067227 */ /* 0x000fca00078e00ff */
[----:B------:R-:W-:-:S04]  /*10e0*/  SHF.R.U32.HI R6, RZ, R3, R6 ;  /* 0x00000003ff067219 */ /* 0x000fc80000011606 */
[----:B------:R-:W-:-:S03]  /*10f0*/  SEL R6, R5, R6, !P0 ;  /* 0x0000000605067207 */ /* 0x000fc60004000000 */
[----:B------:R-:W-:Y:S01]  /*1100*/  @!P1 IMAD.HI.U32 R8, R7, R2, RZ ;  /* 0x0000000207089227 */ /* 0x000fe200078e00ff */
[----:B------:R-:W-:-:S04]  /*1110*/  IADD3 R2, PT, PT, -R6, RZ, RZ ;  /* 0x000000ff06027210 */ /* 0x000fc80007ffe1ff */
[----:B------:R-:W-:Y:S01]  /*1120*/  @!P1 SHF.R.U32.HI R8, RZ, R3, R8 ;  /* 0x00000003ff089219 */ /* 0x000fe20000011608 */
[----:B------:R-:W-:-:S03]  /*1130*/  IMAD R2, R9, R2, R5 ;  /* 0x0000000209027224 */ /* 0x000fc600078e0205 */
[----:B------:R-:W-:-:S05]  /*1140*/  @!P1 SEL R3, R7, R8, !P0 ;  /* 0x0000000807039207 */ /* 0x000fca0004000000 */
[--C-:B------:R-:W-:Y:S02]  /*1150*/  @!P1 IMAD.IADD R6, R6, 0x1, -R3.reuse ;  /* 0x0000000106069824 */ /* 0x100fe400078e0a03 */
[----:B------:R-:W-:Y:S01]  /*1160*/  @!P1 IMAD R3, R2, R11, R3 ;  /* 0x0000000b02039224 */ /* 0x000fe200078e0203 */
[----:B------:R-:W-:Y:S01]  /*1170*/  IADD3 R2, PT, PT, -R7, RZ, RZ ;  /* 0x000000ff07027210 */ /* 0x000fe20007ffe1ff */
[----:B------:R-:W-:Y:S02]  /*1180*/  @!P1 IMAD R5, R6, R9, R7 ;  /* 0x0000000906059224 */ /* 0x000fe400078e0207 */
[----:B------:R-:W-:Y:S02]  /*1190*/  @!P1 IMAD.MOV.U32 R7, RZ, RZ, R3 ;  /* 0x000000ffff079224 */ /* 0x000fe400078e0003 */
[----:B------:R-:W-:Y:S02]  /*11a0*/  IMAD R2, R10, R2, R21 ;  /* 0x000000020a027224 */ /* 0x000fe400078e0215 */
[----:B------:R-:W-:-:S02]  /*11b0*/  IMAD R20, R5, R4, R13 ;  /* 0x0000000405147224 */ /* 0x000fc400078e020d */
[----:B------:R-:W-:Y:S02]  /*11c0*/  IMAD R21, R7, R10, R2 ;  /* 0x0000000a07157224 */ /* 0x000fe400078e0202 */
.L_x_15:
[----:B------:R-:W1:Y:S01]  /*11d0*/  LDCU UR4, c[0x0][0xb30] ;  /* 0x00016600ff0477ac */ /* 0x000e620008000800 */
[----:B------:R-:W2:Y:S08]  /*11e0*/  S2UR UR37, SR_CgaCtaId ;  /* 0x00000000002579c3 */ /* 0x000eb00000008800 */
[----:B------:R-:W3:Y:S01]  /*11f0*/  LDC R40, c[0x0][0xb24] ;  /* 0x0002c900ff287b82 */ /* 0x000ee20000000800 */
[----:B-1----:R-:W-:-:S09]  /*1200*/  UISETP.NE.AND UP1, UPT, UR4, 0x1, UPT ;  /* 0x000000010400788c */ /* 0x002fd2000bf25270 */
[----:B--2---:R-:W-:Y:S05]  /*1210*/  BRA.U UP1, `(.L_x_16) ;  /* 0x0000000101407547 */ /* 0x004fea000b800000 */
[----:B------:R-:W1:Y:S08]  /*1220*/  LDC.64 R4, c[0x0][0xb10] ;  /* 0x0002c400ff047b82 */ /* 0x000e700000000a00 */
[----:B------:R-:W2:Y:S08]  /*1230*/  LDC.64 R2, c[0x0][0xb18] ;  /* 0x0002c600ff027b82 */ /* 0x000eb00000000a00 */
[----:B------:R-:W4:Y:S08]  /*1240*/  LDC R6, c[0x0][0xb20] ;  /* 0x0002c800ff067b82 */ /* 0x000f300000000800 */
[----:B------:R-:W3:Y:S01]  /*1250*/  LDC R8, c[0x0][0xb0c] ;  /* 0x0002c300ff087b82 */ /* 0x000ee20000000800 */
[----:B-1----:R-:W-:-:S05]  /*1260*/  IMAD.HI.U32 R4, R21, R4, RZ ;  /* 0x0000000415047227 */ /* 0x002fca00078e00ff */
[----:B------:R-:W-:Y:S01]  /*1270*/  SHF.R.U32.HI R4, RZ, R5, R4 ;  /* 0x00000005ff047219 */ /* 0x000fe20000011604 */
[----:B--2---:R-:W-:Y:S01]  /*1280*/  IMAD.HI.U32 R3, R20, R3, RZ ;  /* 0x0000000314037227 */ /* 0x004fe200078e00ff */
[----:B------:R-:W-:-:S04]  /*1290*/  ISETP.NE.AND P0, PT, R2, 0x1, PT ;  /* 0x000000010200780c */ /* 0x000fc80003f05270 */
[----:B----4-:R-:W-:-:S04]  /*12a0*/  SHF.R.U32.HI R3, RZ, R6, R3 ;  /* 0x00000006ff037219 */ /* 0x010fc80000011603 */
[----:B------:R-:W-:Y:S02]  /*12b0*/  SEL R3, R20, R3, !P0 ;  /* 0x0000000314037207 */ /* 0x000fe40004000000 */
[----:B---3--:R-:W-:-:S04]  /*12c0*/  ISETP.NE.AND P1, PT, R8, 0x1, PT ;  /* 0x000000010800780c */ /* 0x008fc80003f25270 */
[----:B------:R-:W-:-:S05]  /*12d0*/  SEL R4, R21, R4, !P1 ;  /* 0x0000000415047207 */ /* 0x000fca0004800000 */
[----:B------:R-:W-:Y:S02]  /*12e0*/  IMAD.IADD R5, R3, 0x1, -R4 ;  /* 0x0000000103057824 */ /* 0x000fe400078e0a04 */
[----:B------:R-:W-:Y:S02]  /*12f0*/  IMAD.IADD R3, R4, 0x1, -R3 ;  /* 0x0000000104037824 */ /* 0x000fe400078e0a03 */
[----:B------:R-:W-:Y:S02]  /*1300*/  IMAD R21, R5, R8, R21 ;  /* 0x0000000805157224 */ /* 0x000fe400078e0215 */
[----:B------:R-:W-:-:S07]  /*1310*/  IMAD R20, R3, R2, R20 ;  /* 0x0000000203147224 */ /* 0x000fce00078e0214 */
.L_x_16:
[----:B------:R-:W-:Y:S01]  /*1320*/  BAR.SYNC.DEFER_BLOCKING 0x0 ;  /* 0x0000000000007b1d */ /* 0x000fe20000010000 */
[----:B------:R-:W-:Y:S01]  /*1330*/  UISETP.NE.AND UP1, UPT, UR8, 0x2, UPT ;  /* 0x000000020800788c */ /* 0x000fe2000bf25270 */
[----:B------:R-:W-:Y:S02]  /*1340*/  ISETP.NE.OR P5, PT, R0, 0x2, !P5 ;  /* 0x000000020000780c */ /* 0x000fe40006fa5670 */
[----:B------:R-:W-:-:S06]  /*1350*/  LOP3.LUT R2, R108, 0x1f, RZ, 0xc0, !PT ;  /* 0x0000001f6c027812 */ /* 0x000fcc00078ec0ff */
[----:B------:R-:W-:Y:S05]  /*1360*/  BRA.U UP1, `(.L_x_17) ;  /* 0x0000001101607547 */ /* 0x000fea000b800000 */
[----:B------:R-:W1:Y:S01]  /*1370*/  LDCU UR13, c[0x0][0x38c] ;  /* 0x00007180ff0d77ac */ /* 0x000e620008000800 */
[----:B------:R-:W2:Y:S01]  /*1380*/  LDC R9, c[0x0][0x370] ;  /* 0x0000dc00ff097b82 */ /* 0x000ea20000000800 */
[----:B------:R-:W-:Y:S01]  /*1390*/  PLOP3.LUT P1, PT, PT, PT, UP2, 0x80, 0x8 ;  /* 0x000000000008781c */ /* 0x000fe20003f2f028 */
[----:B------:R-:W-:Y:S01]  /*13a0*/  HFMA2 R12, -RZ, RZ, 0, 0 ;  /* 0x00000000ff0c7431 */ /* 0x000fe200000001ff */
[----:B------:R-:W-:Y:S01]  /*13b0*/  ISETP.EQ.OR P4, PT, R2, RZ, P5 ;  /* 0x000000ff0200720c */ /* 0x000fe20002f82670 */
[----:B------:R-:W-:Y:S01]  /*13c0*/  IMAD.MOV.U32 R15, RZ, RZ, 0x1 ;  /* 0x00000001ff0f7424 */ /* 0x000fe200078e00ff */
[----:B------:R-:W-:Y:S01]  /*13d0*/  PLOP3.LUT P1, PT, P1, PT, PT, 0x8, 0x80 ;  /* 0x000000000080781c */ /* 0x000fe20000f2e170 */
[----:B------:R-:W-:Y:S01]  /*13e0*/  IMAD.MOV.U32 R14, RZ, RZ, RZ ;  /* 0x000000ffff0e7224 */ /* 0x000fe200078e00ff */
[----:B------:R-:W-:Y:S01]  /*13f0*/  MOV R8, 0x1 ;  /* 0x0000000100087802 */ /* 0x000fe20000000f00 */
[----:B------:R-:W4:Y:S01]  /*1400*/  LDC R0, c[0x0][0x374] ;  /* 0x0000dd00ff007b82 */ /* 0x000f220000000800 */
[----:B------:R-:W-:Y:S01]  /*1410*/  IMAD.MOV.U32 R10, RZ, RZ, RZ ;  /* 0x000000ffff0a7224 */ /* 0x000fe200078e00ff */
[----:B------:R-:W2:Y:S01]  /*1420*/  LDCU.64 UR22, c[0x0][0x348] ;  /* 0x00006900ff1677ac */ /* 0x000ea20008000a00 */
[----:B------:R-:W-:Y:S01]  /*1430*/  UMOV UR6, URZ ;  /* 0x000000ff00067c82 */ /* 0x000fe20008000000 */
[----:B-1----:R-:W-:-:S04]  /*1440*/  UIADD3 UR5, UPT, UPT, UR13, 0x1f, URZ ;  /* 0x0000001f0d057890 */ /* 0x002fc8000fffe0ff */
[----:B------:R-:W-:-:S04]  /*1450*/  USHF.R.S32.HI UR4, URZ, 0x1f, UR5 ;  /* 0x0000001fff047899 */ /* 0x000fc80008011405 */
[----:B------:R-:W-:-:S04]  /*1460*/  ULEA.HI UR4, UR4, UR5, URZ, 0x5 ;  /* 0x0000000504047291 */ /* 0x000fc8000f8f28ff */
[----:B------:R-:W-:Y:S02]  /*1470*/  USHF.R.S32.HI UR15, URZ, 0x5, UR4 ;  /* 0x00000005ff0f7899 */ /* 0x000fe40008011404 */
[----:B------:R-:W-:Y:S02]  /*1480*/  UIADD3 UR4, UPT, UPT, UR13, -0x1, URZ ;  /* 0xffffffff0d047890 */ /* 0x000fe4000fffe0ff */
[----:B------:R-:W-:Y:S02]  /*1490*/  UISETP.LT.U32.AND UP0, UPT, UR15, 0x4, UPT ;  /* 0x000000040f00788c */ /* 0x000fe4000bf01070 */
[----:B------:R-:W-:Y:S02]  /*14a0*/  UISETP.GE.U32.AND UP1, UPT, UR4, -0x3f, UPT ;  /* 0xffffffc10400788c */ /* 0x000fe4000bf26070 */
[----:B------:R-:W-:Y:S02]  /*14b0*/  USEL UR14, UR15, 0x4, UP0 ;  /* 0x000000040f0e7887 */ /* 0x000fe40008000000 */
[----:B------:R-:W-:-:S02]  /*14c0*/  UIADD3 UR13, UPT, UPT, UR13, 0x3e, URZ ;  /* 0x0000003e0d0d7890 */ /* 0x000fc4000fffe0ff */
[----:B------:R-:W-:Y:S02]  /*14d0*/  UIADD3 UR5, UPT, UPT, UR14, -0x1, URZ ;  /* 0xffffffff0e057890 */ /* 0x000fe4000fffe0ff */
[----:B------:R-:W-:-:S03]  /*14e0*/  UIADD3 UR7, UPT, UPT, UR15, -UR14, URZ ;  /* 0x8000000e0f077290 */ /* 0x000fc6000fffe0ff */
[----:B------:R-:W-:-:S04]  /*14f0*/  @UP1 UIADD3 UR5, UPT, UPT, UR14, URZ, URZ ;  /* 0x000000ff0e051290 */ /* 0x000fc8000fffe0ff */
[----:B--2---:R-:W-:-:S12]  /*1500*/  UIADD3 UR5, UPT, UPT, UR5, 0x1, URZ ;  /* 0x0000000105057890 */ /* 0x004fd8000fffe0ff */
.L_x_35:
[----:B------:R-:W-:Y:S01]  /*1510*/  UISETP.NE.AND UP0, UPT, UR37, URZ, UPT ;  /* 0x000000ff2500728c */ /* 0x000fe2000bf05270 */
[----:B------:R-:W1:Y:S08]  /*1520*/  S2UR UR37, SR_CgaCtaId ;  /* 0x00000000002579c3 */ /* 0x000e700000008800 */
[----:B------:R-:W-:Y:S05]  /*1530*/  BRA.U UP0, `(.L_x_18) ;  /* 0x0000000100347547 */ /* 0x000fea000b800000 */
[----:B------:R-:W2:Y:S01]  /*1540*/  S2R R2, SR_CgaCtaId ;  /* 0x0000000000027919 */ /* 0x000ea20000008800 */
[----:B------:R-:W-:-:S04]  /*1550*/  MOV R3, 0x400 ;  /* 0x0000040000037802 */ /* 0x000fc80000000f00 */
[----:B--2---:R-:W-:Y:S02]  /*1560*/  LEA R3, R2, R3, 0x18 ;  /* 0x0000000302037211 */ /* 0x004fe400078ec0ff */
[----:B------:R-:W-:-:S03]  /*1570*/  SHF.L.U32 R2, R8, 0x1f, RZ ;  /* 0x0000001f08027819 */ /* 0x000fc600000006ff */
[----:B------:R-:W-:-:S04]  /*1580*/  IMAD R3, R10, 0x8, R3 ;  /* 0x000000080a037824 */ /* 0x000fc800078e0203 */
[----:B------:R-:W2:Y:S02]  /*1590*/  SYNCS.PHASECHK.TRANS64.TRYWAIT P0, [R3+URZ+0xe0], R2 ;  /* 0x0000e002030075a7 */ /* 0x000ea400080011ff */
[----:B--2---:R-:W-:Y:S05]  /*15a0*/  @!P0 BRA `(.L_x_19) ;  /* 0x0000005800a88947 */ /* 0x004fea0003800000 */
.L_x_105:
[----:B------:R-:W-:Y:S01]  /*15b0*/  VIADD R10, R10, 0x1 ;  /* 0x000000010a0a7836 */ /* 0x000fe20000000000 */
[----:B------:R2:W-:Y:S04]  /*15c0*/  SYNCS.ARRIVE.TRANS64.A1T0 RZ, [R3+URZ+0xd0], RZ ;  /* 0x0000d0ff03ff79a7 */ /* 0x0005e800081000ff */
[----:B------:R-:W-:-:S04]  /*15d0*/  ISETP.NE.AND P0, PT, R10, 0x2, PT ;  /* 0x000000020a00780c */ /* 0x000fc80003f05270 */
[----:B------:R-:W-:Y:S02]  /*15e0*/  SEL R10, R10, RZ, P0 ;  /* 0x000000ff0a0a7207 */ /* 0x000fe40000000000 */
[----:B--2---:R-:W-:-:S04]  /*15f0*/  SEL R3, RZ, 0x1, P0 ;  /* 0x00000001ff037807 */ /* 0x004fc80000000000 */
[----:B------:R-:W-:-:S07]  /*1600*/  LOP3.LUT R8, R8, R3, RZ, 0x3c, !PT ;  /* 0x0000000308087212 */ /* 0x000fce00078e3cff */
.L_x_18:
[----:B------:R-:W-:Y:S01]  /*1610*/  UMOV UR4, 0x400 ;  /* 0x0000040000047882 */ /* 0x000fe20000000000 */
[----:B------:R-:W-:Y:S01]  /*1620*/  SHF.L.U32 R2, R15, 0x1f, RZ ;  /* 0x0000001f0f027819 */ /* 0x000fe200000006ff */
[----:B-1----:R-:W-:Y:S01]  /*1630*/  ULEA UR4, UR37, UR4, 0x18 ;  /* 0x0000000425047291 */ /* 0x002fe2000f8ec0ff */
[----:B------:R-:W-:Y:S01]  /*1640*/  R2UR UR35, R21 ;  /* 0x00000000152372ca */ /* 0x000fe200000e0000 */
[----:B------:R-:W-:Y:S01]  /*1650*/  UISETP.GE.U32.AND UP0, UPT, UR13, 0x3f, UPT ;  /* 0x0000003f0d00788c */ /* 0x000fe2000bf06070 */
[----:B------:R-:W-:Y:S01]  /*1660*/  R2UR UR11, R20 ;  /* 0x00000000140b72ca */ /* 0x000fe200000e0000 */
[----:B------:R-:W-:Y:S01]  /*1670*/  ULEA UR8, UR6, UR4, 0x3 ;  /* 0x0000000406087291 */ /* 0x000fe2000f8e18ff */
[----:B------:R-:W-:-:S08]  /*1680*/  UMOV UR24, URZ ;  /* 0x000000ff00187c82 */ /* 0x000fd00008000000 */
[----:B------:R1:W2:Y:S01]  /*1690*/  SYNCS.PHASECHK.TRANS64.TRYWAIT P0, [UR8+0x20], R2 ;  /* 0x00002002ff0075a7 */ /* 0x0002a20008001108 */
[----:B------:R-:W-:Y:S02]  /*16a0*/  USHF.L.U32 UR35, UR35, 0x6, URZ ;  /* 0x0000000623237899 */ /* 0x000fe400080006ff */
[----:B------:R-:W-:Y:S01]  /*16b0*/  USHF.L.U32 UR11, UR11, 0x7, URZ ;  /* 0x000000070b0b7899 */ /* 0x000fe200080006ff */
[----:B------:R-:W-:Y:S11]  /*16c0*/  BRA.U !UP0, `(.L_x_20) ;  /* 0x0000000108a87547 */ /* 0x000ff6000b800000 */
[----:B------:R-:W-:Y:S01]  /*16d0*/  UMOV UR16, URZ ;  /* 0x000000ff00107c82 */ /* 0x000fe20008000000 */
[----:B------:R-:W-:-:S05]  /*16e0*/  UMOV UR17, UR6 ;  /* 0x0000000600117c82 */ /* 0x000fca0008000000 */
.L_x_25:
[----:B-1----:R-:W-:Y:S01]  /*16f0*/  ULEA UR33, UR17, UR4, 0x3 ;  /* 0x0000000411217291 */ /* 0x002fe2000f8e18ff */
[----:B--2---:R-:W-:Y:S01]  /*1700*/  @!P5 MOV R3, 0x1800 ;  /* 0x000018000003d802 */ /* 0x004fe20000000f00 */
[----:B--2---:R-:W-:Y:S10]  /*1710*/  @P0 BRA `(.L_x_21) ;  /* 0x00000000000c0947 */ /* 0x004ff40003800000 */
[----:B------:R-:W-:-:S04]  /*1720*/  SHF.L.U32 R5, R15, 0x1f, RZ ;  /* 0x0000001f0f057819 */ /* 0x000fc800000006ff */
[----:B------:R-:W2:Y:S02]  /*1730*/  SYNCS.PHASECHK.TRANS64.TRYWAIT P0, [UR33+0x20], R5 ;  /* 0x00002005ff0075a7 */ /* 0x000ea40008001121 */
[----:B--2---:R-:W-:Y:S05]  /*1740*/  @!P0 BRA `(.L_x_22) ;  /* 0x0000005800548947 */ /* 0x004fea0003800000 */
.L_x_21:
[----:B------:R2:W-:Y:S01]  /*1750*/  @!P5 SYNCS.ARRIVE.TRANS64 RZ, [UR33], R3 ;  /* 0x00000003ffffd9a7 */ /* 0x0005e20008000021 */
[----:B------:R-:W-:Y:S04]  /*1760*/  BSSY.RECONVERGENT B0, `(.L_x_23) ;  /* 0x0000003000007945 */ /* 0x000fe80003800200 */
[----:B------:R-:W-:Y:S05]  /*1770*/  @P4 BRA `(.L_x_24) ;  /* 0x0000000000044947 */ /* 0x000fea0003800000 */
[----:B------:R-:W-:Y:S05]  /*1780*/  BPT.TRAP 0x1 ;  /* 0x000000040000795c */ /* 0x000fea0000300000 */
.L_x_24:
[----:B------:R-:W-:Y:S05]  /*1790*/  BSYNC.RECONVERGENT B0 ;  /* 0x0000000000007941 */ /* 0x000fea0003800200 */
.L_x_23:
[----:B------:R-:W-:Y:S02]  /*17a0*/  UIADD3 UR6, UPT, UPT, UR17, 0x1, URZ ;  /* 0x0000000111067890 */ /* 0x000fe4000fffe0ff */
[----:B------:R-:W-:Y:S02]  /*17b0*/  ULEA UR32, UR17, UR4, 0xb ;  /* 0x0000000411207291 */ /* 0x000fe4000f8e58ff */
[----:B------:R-:W-:Y:S02]  /*17c0*/  UISETP.NE.AND UP0, UPT, UR6, 0x4, UPT ;  /* 0x000000040600788c */ /* 0x000fe4000bf05270 */
[----:B------:R-:W-:Y:S02]  /*17d0*/  UIADD3 UR26, UP1, UPT, UR22, 0x80, URZ ;  /* 0x00000080161a7890 */ /* 0x000fe4000ff3e0ff */
[----:B------:R-:W-:Y:S02]  /*17e0*/  USEL UR9, URZ, 0x1, UP0 ;  /* 0x00000001ff097887 */ /* 0x000fe40008000000 */
[----:B------:R-:W-:-:S02]  /*17f0*/  USEL UR6, UR6, URZ, UP0 ;  /* 0x000000ff06067287 */ /* 0x000fc40008000000 */
[----:B------:R-:W-:Y:S02]  /*1800*/  UIADD3 UR20, UP0, UPT, UR22, 0x180, URZ ;  /* 0x0000018016147890 */ /* 0x000fe4000ff1e0ff */
[----:B------:R-:W-:Y:S01]  /*1810*/  ULEA UR8, UR6, UR4, 0x3 ;  /* 0x0000000406087291 */ /* 0x000fe2000f8e18ff */
[----:B------:R-:W-:Y:S01]  /*1820*/  LOP3.LUT R15, R15, UR9, RZ, 0x3c, !PT ;  /* 0x000000090f0f7c12 */ /* 0x000fe2000f8e3cff */
[----:B------:R-:W-:Y:S02]  /*1830*/  USHF.L.U32 UR34, UR16, 0x5, URZ ;  /* 0x0000000510227899 */ /* 0x000fe400080006ff */
[----:B------:R-:W-:Y:S01]  /*1840*/  UIADD3.X UR27, UPT, UPT, URZ, UR23, URZ, UP1, !UPT ;  /* 0x00000017ff1b7290 */ /* 0x000fe20008ffe4ff */
[----:B-1----:R-:W-:Y:S01]  /*1850*/  SHF.L.U32 R2, R15, 0x1f, RZ ;  /* 0x0000001f0f027819 */ /* 0x002fe200000006ff */
[----:B------:R-:W-:Y:S02]  /*1860*/  UIADD3 UR32, UPT, UPT, UR32, 0x4400, URZ ;  /* 0x0000440020207890 */ /* 0x000fe4000fffe0ff */
[----:B------:R-:W-:Y:S01]  /*1870*/  UIADD3.X UR21, UPT, UPT, URZ, UR23, URZ, UP0, !UPT ;  /* 0x00000017ff157290 */ /* 0x000fe200087fe4ff */
[----:B------:R1:W1:Y:S01]  /*1880*/  SYNCS.PHASECHK.TRANS64.TRYWAIT P0, [UR8+0x20], R2 ;  /* 0x00002002ff0075a7 */ /* 0x0002620008001108 */
[----:B------:R-:W-:Y:S01]  /*1890*/  ULEA UR8, UR17, UR4, 0xc ;  /* 0x0000000411087291 */ /* 0x000fe2000f8e60ff */
[----:B------:R-:W-:Y:S01]  /*18a0*/  UMOV UR18, 0x0 ;  /* 0x0000000000127882 */ /* 0x000fe20000000000 */
[----:B------:R-:W-:-:S02]  /*18b0*/  UMOV UR19, 0x10000000 ;  /* 0x1000000000137882 */ /* 0x000fc40000000000 */
[----:B------:R-:W-:Y:S01]  /*18c0*/  UIADD3 UR8, UPT, UPT, UR8, 0x6400, URZ ;  /* 0x0000640008087890 */ /* 0x000fe2000fffe0ff */
[----:B------:R1:W-:Y:S01]  /*18d0*/  UTMALDG.3D [UR32], [UR26], desc[UR18] ;  /* 0x000012201a0075b4 */ /* 0x0003e20008011000 */
[----:B------:R-:W-:Y:S01]  /*18e0*/  UMOV UR12, UR36 ;  /* 0x00000024000c7c82 */ /* 0x000fe20008000000 */
[----:B------:R-:W-:Y:S01]  /*18f0*/  UMOV UR9, UR33 ;  /* 0x0000002100097c82 */ /* 0x000fe20008000000 */
[----:B------:R-:W-:Y:S01]  /*1900*/  UMOV UR10, UR34 ;  /* 0x00000022000a7c82 */ /* 0x000fe20008000000 */
[----:B------:R-:W-:Y:S01]  /*1910*/  UIADD3 UR16, UPT, UPT, UR16, 0x1, URZ ;  /* 0x0000000110107890 */ /* 0x000fe2000fffe0ff */
[----:B------:R-:W-:Y:S01]  /*1920*/  UMOV UR24, UR5 ;  /* 0x0000000500187c82 */ /* 0x000fe20008000000 */
[----:B------:R-:W-:Y:S02]  /*1930*/  UMOV UR17, UR6 ;  /* 0x0000000600117c82 */ /* 0x000fe40008000000 */
[----:B------:R1:W-:Y:S01]  /*1940*/  UTMALDG.3D [UR8], [UR20], desc[UR18] ;  /* 0x00001208140075b4 */ /* 0x0003e20008011000 */
[----:B------:R-:W-:-:S09]  /*1950*/  UISETP.NE.AND UP0, UPT, UR16, UR5, UPT ;  /* 0x000000051000728c */ /* 0x000fd2000bf05270 */
[----:B------:R-:W-:Y:S05]  /*1960*/  BRA.U UP0, `(.L_x_25) ;  /* 0xfffffffd00607547 */ /* 0x000fea000b83ffff */
.L_x_20:
[----:B-1----:R-:W-:Y:S01]  /*1970*/  ULEA UR8, UR6, UR4, 0x3 ;  /* 0x0000000406087291 */ /* 0x002fe2000f8e18ff */
[----:B------:R-:W-:Y:S01]  /*1980*/  SHF.L.U32 R2, R15, 0x1f, RZ ;  /* 0x0000001f0f027819 */ /* 0x000fe200000006ff */
[----:B------:R-:W-:Y:S01]  /*1990*/  @!P1 SYNCS.ARRIVE.TRANS64.A1T0 RZ, [UR4+0x68], RZ ;  /* 0x000068ffffff99a7 */ /* 0x000fe20008100004 */
[----:B------:R-:W-:-:S06]  /*19a0*/  UISETP.GT.AND UP0, UPT, UR15, UR14, UPT ;  /* 0x0000000e0f00728c */ /* 0x000fcc000bf04270 */
[----:B--2---:R1:W2:Y:S03]  /*19b0*/  SYNCS.PHASECHK.TRANS64.TRYWAIT P0, [UR8+0x20], R2 ;  /* 0x00002002ff0075a7 */ /* 0x0042a60008001108 */
[----:B------:R-:W-:Y:S05]  /*19c0*/  BRA.U !UP0, `(.L_x_26) ;  /* 0x0000000108ac7547 */ /* 0x000fea000b800000 */
[----:B------:R-:W-:Y:S01]  /*19d0*/  UIADD3 UR21, UPT, UPT, UR7, UR24, URZ ;  /* 0x0000001807157290 */ /* 0x000fe2000fffe0ff */
[----:B------:R-:W-:-:S11]  /*19e0*/  UMOV UR25, UR6 ;  /* 0x0000000600197c82 */ /* 0x000fd60008000000 */
.L_x_31:
[----:B-1----:R-:W-:Y:S01]  /*19f0*/  ULEA UR17, UR25, UR4, 0x3 ;  /* 0x0000000419117291 */ /* 0x002fe2000f8e18ff */
[----:B--2---:R-:W-:Y:S01]  /*1a00*/  @!P5 MOV R3, 0x1800 ;  /* 0x000018000003d802 */ /* 0x004fe20000000f00 */
[----:B--2---:R-:W-:Y:S10]  /*1a10*/  @P0 BRA `(.L_x_27) ;  /* 0x00000000000c0947 */ /* 0x004ff40003800000 */
[----:B------:R-:W-:-:S04]  /*1a20*/  SHF.L.U32 R5, R15, 0x1f, RZ ;  /* 0x0000001f0f057819 */ /* 0x000fc800000006ff */
[----:B------:R-:W2:Y:S02]  /*1a30*/  SYNCS.PHASECHK.TRANS64.TRYWAIT P0, [UR17+0x20], R5 ;  /* 0x00002005ff0075a7 */ /* 0x000ea40008001111 */
[----:B--2---:R-:W-:Y:S05]  /*1a40*/  @!P0 BRA `(.L_x_28) ;  /* 0x0000005400ac8947 */ /* 0x004fea0003800000 */
.L_x_27:
[----:B------:R2:W-:Y:S01]  /*1a50*/  @!P5 SYNCS.ARRIVE.TRANS64 RZ, [UR17], R3 ;  /* 0x00000003ffffd9a7 */ /* 0x0005e20008000011 */
[----:B------:R-:W-:Y:S04]  /*1a60*/  BSSY.RECONVERGENT B0, `(.L_x_29) ;  /* 0x0000003000007945 */ /* 0x000fe80003800200 */
[----:B------:R-:W-:Y:S05]  /*1a70*/  @P4 BRA `(.L_x_30) ;  /* 0x0000000000044947 */ /* 0x000fea0003800000 */
[----:B------:R-:W-:Y:S05]  /*1a80*/  BPT.TRAP 0x1 ;  /* 0x000000040000795c */ /* 0x000fea0000300000 */
.L_x_30:
[----:B------:R-:W-:Y:S05]  /*1a90*/  BSYNC.RECONVERGENT B0 ;  /* 0x0000000000007941 */ /* 0x000fea0003800200 */
.L_x_29:
        /* <DEDUP_REMOVED lines=10> */
[----:B------:R-:W-:Y:S01]  /*1b40*/  UIADD3 UR16, UPT, UPT, UR16, 0x4400, URZ ;  /* 0x0000440010107890 */ /* 0x000fe2000fffe0ff */
[----:B-1----:R-:W-:Y:S01]  /*1b50*/  SHF.L.U32 R2, R15, 0x1f, RZ ;  /* 0x0000001f0f027819 */ /* 0x002fe200000006ff */
[----:B------:R-:W-:Y:S02]  /*1b60*/  UIADD3.X UR31, UPT, UPT, URZ, UR23, URZ, UP1, !UPT ;  /* 0x00000017ff1f7290 */ /* 0x000fe40008ffe4ff */
[----:B------:R-:W-:Y:S01]  /*1b70*/  UIADD3.X UR29, UPT, UPT, URZ, UR23, URZ, UP0, !UPT ;  /* 0x00000017ff1d7290 */ /* 0x000fe200087fe4ff */
[----:B------:R1:W1:Y:S01]  /*1b80*/  SYNCS.PHASECHK.TRANS64.TRYWAIT P0, [UR8+0x20], R2 ;  /* 0x00002002ff0075a7 */ /* 0x0002620008001108 */
[----:B------:R-:W-:Y:S01]  /*1b90*/  ULEA UR8, UR25, UR4, 0xc ;  /* 0x0000000419087291 */ /* 0x000fe2000f8e60ff */
[----:B------:R-:W-:Y:S01]  /*1ba0*/  UMOV UR26, 0x0 ;  /* 0x00000000001a7882 */ /* 0x000fe20000000000 */
[----:B------:R-:W-:-:S02]  /*1bb0*/  UMOV UR27, 0x10000000 ;  /* 0x10000000001b7882 */ /* 0x000fc40000000000 */
[----:B------:R-:W-:Y:S01]  /*1bc0*/  UIADD3 UR8, UPT, UPT, UR8, 0x6400, URZ ;  /* 0x0000640008087890 */ /* 0x000fe2000fffe0ff */
[----:B------:R-:W-:Y:S01]  /*1bd0*/  UMOV UR19, UR35 ;  /* 0x0000002300137c82 */ /* 0x000fe20008000000 */
[----:B------:R-:W-:Y:S01]  /*1be0*/  UMOV UR20, UR36 ;  /* 0x0000002400147c82 */ /* 0x000fe20008000000 */
[----:B------:R-:W-:Y:S01]  /*1bf0*/  UMOV UR12, UR36 ;  /* 0x00000024000c7c82 */ /* 0x000fe20008000000 */
[----:B------:R-:W-:Y:S01]  /*1c00*/  UMOV UR9, UR17 ;  /* 0x0000001100097c82 */ /* 0x000fe20008000000 */
[----:B------:R-:W-:Y:S01]  /*1c10*/  UMOV UR10, UR18 ;  /* 0x00000012000a7c82 */ /* 0x000fe20008000000 */
[----:B------:R1:W-:Y:S01]  /*1c20*/  UTMALDG.3D [UR16], [UR30], desc[UR26] ;  /* 0x00001a101e0075b4 */ /* 0x0003e20008011000 */
[----:B------:R-:W-:Y:S01]  /*1c30*/  UIADD3 UR24, UPT, UPT, UR24, 0x1, URZ ;  /* 0x0000000118187890 */ /* 0x000fe2000fffe0ff */
[----:B------:R-:W-:-:S03]  /*1c40*/  UMOV UR25, UR6 ;  /* 0x0000000600197c82 */ /* 0x000fc60008000000 */
[----:B------:R-:W-:Y:S01]  /*1c50*/  UISETP.NE.AND UP0, UPT, UR24, UR21, UPT ;  /* 0x000000151800728c */ /* 0x000fe2000bf05270 */
[----:B------:R1:W-:Y:S08]  /*1c60*/  UTMALDG.3D [UR8], [UR28], desc[UR26] ;  /* 0x00001a081c0075b4 */ /* 0x0003f00008011000 */
[----:B------:R-:W-:Y:S05]  /*1c70*/  BRA.U UP0, `(.L_x_31) ;  /* 0xfffffffd005c7547 */ /* 0x000fea000b83ffff */
.L_x_26:
[----:B-1----:R-:W-:Y:S01]  /*1c80*/  LEA R2, R14, UR4, 0x3 ;  /* 0x000000040e027c11 */ /* 0x002fe2000f8e18ff */
[----:B------:R-:W-:Y:S01]  /*1c90*/  NOP ;  /* 0x0000000000007918 */ /* 0x000fe20000000000 */
[----:B--2---:R-:W-:Y:S02]  /*1ca0*/  SHF.L.U32 R3, R12, 0x1f, RZ ;  /* 0x0000001f0c037819 */ /* 0x004fe400000006ff */
[----:B------:R-:W-:Y:S02]  /*1cb0*/  LEA R4, R14, UR4, 0x4 ;  /* 0x000000040e047c11 */ /* 0x000fe4000f8e20ff */
[----:B------:R-:W1:Y:S02]  /*1cc0*/  SYNCS.PHASECHK.TRANS64.TRYWAIT P0, [R2+URZ+0x70], R3 ;  /* 0x00007003020075a7 */ /* 0x000e6400080011ff */
[----:B-1----:R-:W-:Y:S05]  /*1cd0*/  @!P0 BRA `(.L_x_32) ;  /* 0x0000005400208947 */ /* 0x002fea0003800000 */
.L_x_108:
[----:B------:R-:W2:Y:S01]  /*1ce0*/  LDS.128 R4, [R4+0x100] ;  /* 0x0001000004047984 */ /* 0x000ea20000000c00 */
[----:B---3--:R-:W-:Y:S01]  /*1cf0*/  ISETP.GE.AND P0, PT, R40, 0x1, PT ;  /* 0x000000012800780c */ /* 0x008fe20003f06270 */
[----:B-1----:R-:W-:Y:S01]  /*1d00*/  VIADD R2, R2, 0x80 ;  /* 0x0000008002027836 */ /* 0x002fe20000000000 */
[----:B------:R-:W-:Y:S01]  /*1d10*/  @!PT LDS RZ, [RZ] ;  /* 0x00000000fffff984 */ /* 0x000fe20000000800 */
[----:B------:R-:W-:Y:S01]  /*1d20*/  @!PT LDS RZ, [RZ] ;  /* 0x00000000fffff984 */ /* 0x000fe20000000800 */
[----:B------:R-:W-:Y:S01]  /*1d30*/  @!PT LDS RZ, [RZ] ;  /* 0x00000000fffff984 */ /* 0x000fe20000000800 */
[----:B------:R-:W-:Y:S01]  /*1d40*/  @!PT LDS RZ, [RZ] ;  /* 0x00000000fffff984 */ /* 0x000fe20000000800 */
[----:B------:R1:W-:Y:S06]  /*1d50*/  MEMBAR.ALL.CTA ;  /* 0x0000000000007992 */ /* 0x0003ec0000008000 */
[----:B-1----:R-:W1:Y:S01]  /*1d60*/  FENCE.VIEW.ASYNC.S ;  /* 0x00000000000073c6 */ /* 0x002e620000000000 */
[----:B------:R-:W-:-:S04]  /*1d70*/  PRMT R2, RZ, 0x654, R2 ;  /* 0x00000654ff027816 */ /* 0x000fc80000000002 */
[----:B-1----:R1:W-:Y:S01]  /*1d80*/  SYNCS.ARRIVE.TRANS64.RED.A1T0 RZ, [R2+URZ], RZ ;  /* 0x000000ff02ff79a7 */ /* 0x0023e200081004ff */
[----:B--2---:R-:W-:-:S13]  /*1d90*/  LOP3.LUT P2, RZ, R6, 0x1, RZ, 0xc0, !PT ;  /* 0x0000000106ff7812 */ /* 0x004fda000784c0ff */
[----:B------:R-:W-:Y:S01]  /*1da0*/  @P2 SHF.R.U32.HI R3, RZ, 0x10, R5 ;  /* 0x00000010ff032819 */ /* 0x000fe20000011605 */
[----:B------:R-:W-:Y:S01]  /*1db0*/  VOTEU.ANY UP0, P2 ;  /* 0x0000000000ff7886 */ /* 0x000fe20001000100 */
[----:B------:R-:W-:Y:S02]  /*1dc0*/  @P2 MOV R13, R4 ;  /* 0x00000004000d2202 */ /* 0x000fe40000000f00 */
[----:B------:R-:W-:Y:S02]  /*1dd0*/  @P2 R2UR.BROADCAST UR8, R3 ;  /* 0x00000000030822ca */ /* 0x000fe400008e0000 */
[----:B------:R-:W-:-:S11]  /*1de0*/  @P2 LOP3.LUT R11, R5, 0xffff, RZ, 0xc0, !PT ;  /* 0x0000ffff050b2812 */ /* 0x000fd600078ec0ff */
[----:B------:R-:W-:Y:S01]  /*1df0*/  @UP0 UMOV UR36, UR8 ;  /* 0x0000000800240c82 */ /* 0x000fe20008000000 */
[----:B-1----:R-:W-:Y:S05]  /*1e00*/  @!P0 BRA `(.L_x_33) ;  /* 0x0000000000b88947 */ /* 0x002fea0003800000 */
[----:B------:R-:W4:Y:S01]  /*1e10*/  LDC.64 R4, c[0x0][0xb18] ;  /* 0x0002c600ff047b82 */ /* 0x000f220000000a00 */
[----:B------:R-:W-:-:S07]  /*1e20*/  ISETP.NE.AND P3, PT, R40, 0x1, PT ;  /* 0x000000012800780c */ /* 0x000fce0003f65270 */
[----:B------:R-:W1:Y:S08]  /*1e30*/  LDC.64 R6, c[0x0][0xb10] ;  /* 0x0002c400ff067b82 */ /* 0x000e700000000a00 */
[----:B------:R-:W2:Y:S08]  /*1e40*/  LDC R16, c[0x0][0xb20] ;  /* 0x0002c800ff107b82 */ /* 0x000eb00000000800 */
[----:B------:R-:W3:Y:S01]  /*1e50*/  LDC R18, c[0x0][0xb0c] ;  /* 0x0002c300ff127b82 */ /* 0x000ee20000000800 */
[----:B----4-:R-:W-:Y:S01]  /*1e60*/  IMAD.HI.U32 R17, R0, R5, RZ ;  /* 0x0000000500117227 */ /* 0x010fe200078e00ff */
[----:B------:R-:W-:-:S03]  /*1e70*/  ISETP.NE.AND P0, PT, R4, 0x1, PT ;  /* 0x000000010400780c */ /* 0x000fc60003f05270 */
[----:B------:R-:W-:-:S03]  /*1e80*/  IMAD.HI.U32 R5, R11, R5, RZ ;  /* 0x000000050b057227 */ /* 0x000fc600078e00ff */
[----:B------:R-:W4:Y:S01]  /*1e90*/  LDC.64 R2, c[0x0][0xb28] ;  /* 0x0002ca00ff027b82 */ /* 0x000f220000000a00 */
[----:B-1----:R-:W-:-:S04]  /*1ea0*/  IMAD.HI.U32 R20, R9, R6, RZ ;  /* 0x0000000609147227 */ /* 0x002fc800078e00ff */
[----:B------:R-:W-:Y:S01]  /*1eb0*/  IMAD.HI.U32 R22, R13, R6, RZ ;  /* 0x000000060d167227 */ /* 0x000fe200078e00ff */
[----:B------:R-:W-:Y:S02]  /*1ec0*/  SHF.R.U32.HI R20, RZ, R7, R20 ;  /* 0x00000007ff147219 */ /* 0x000fe40000011614 */
[-C--:B--2---:R-:W-:Y:S02]  /*1ed0*/  SHF.R.U32.HI R17, RZ, R16.reuse, R17 ;  /* 0x00000010ff117219 */ /* 0x084fe40000011611 */
[----:B------:R-:W-:Y:S02]  /*1ee0*/  SHF.R.U32.HI R16, RZ, R16, R5 ;  /* 0x00000010ff107219 */ /* 0x000fe40000011605 */
[----:B------:R-:W-:Y:S02]  /*1ef0*/  SEL R17, R0, R17, !P0 ;  /* 0x0000001100117207 */ /* 0x000fe40004000000 */
[----:B------:R-:W-:Y:S02]  /*1f00*/  SHF.R.U32.HI R22, RZ, R7, R22 ;  /* 0x00000007ff167219 */ /* 0x000fe40000011616 */
[----:B---3--:R-:W-:-:S02]  /*1f10*/  ISETP.NE.AND P1, PT, R18, 0x1, PT ;  /* 0x000000011200780c */ /* 0x008fc40003f25270 */
[----:B------:R-:W-:Y:S02]  /*1f20*/  SEL R5, R11, R16, !P0 ;  /* 0x000000100b057207 */ /* 0x000fe40004000000 */
[----:B------:R-:W-:Y:S02]  /*1f30*/  SEL R19, R9, R20, !P1 ;  /* 0x0000001409137207 */ /* 0x000fe40004800000 */
[----:B------:R-:W-:Y:S01]  /*1f40*/  SEL R7, R13, R22, !P1 ;  /* 0x000000160d077207 */ /* 0x000fe20004800000 */
[----:B----4-:R-:W-:-:S04]  /*1f50*/  IMAD.HI.U32 R20, R17, R2, RZ ;  /* 0x0000000211147227 */ /* 0x010fc800078e00ff */
[----:B------:R-:W-:Y:S01]  /*1f60*/  IMAD.HI.U32 R6, R19, R2, RZ ;  /* 0x0000000213067227 */ /* 0x000fe200078e00ff */
[----:B------:R-:W-:-:S04]  /*1f70*/  @P3 SHF.R.U32.HI R17, RZ, R3, R20 ;  /* 0x00000003ff113219 */ /* 0x000fc80000011614 */
        /* <DEDUP_REMOVED lines=8> */
[----:B------:R-:W-:-:S04]  /*2000*/  @!P0 IMAD.HI.U32 R16, R7, R2, RZ ;  /* 0x0000000207108227 */ /* 0x000fc800078e00ff */
[----:B------:R-:W-:Y:S01]  /*2010*/  IMAD.MOV R2, RZ, RZ, -R6 ;  /* 0x000000ffff027224 */ /* 0x000fe200078e0a06 */
[----:B------:R-:W-:-:S03]  /*2020*/  @!P0 SHF.R.U32.HI R16, RZ, R3, R16 ;  /* 0x00000003ff108219 */ /* 0x000fc60000011610 */
[----:B------:R-:W-:Y:S01]  /*2030*/  IMAD R2, R40, R2, R5 ;  /* 0x0000000228027224 */ /* 0x000fe200078e0205 */
[----:B------:R-:W-:Y:S02]  /*2040*/  @!P0 SEL R3, R7, R16, !P3 ;  /* 0x0000001007038207 */ /* 0x000fe40005800000 */
[----:B------:R-:W-:-:S03]  /*2050*/  IADD3 R16, PT, PT, -R5, RZ, RZ ;  /* 0x000000ff05107210 */ /* 0x000fc60007ffe1ff */
[--C-:B------:R-:W-:Y:S02]  /*2060*/  @!P0 IMAD.IADD R6, R6, 0x1, -R3.reuse ;  /* 0x0000000106068824 */ /* 0x100fe400078e0a03 */
[----:B------:R-:W-:Y:S01]  /*2070*/  @!P0 IMAD R3, R2, R19, R3 ;  /* 0x0000001302038224 */ /* 0x000fe200078e0203 */
[----:B------:R-:W-:Y:S01]  /*2080*/  IADD3 R2, PT, PT, -R7, RZ, RZ ;  /* 0x000000ff07027210 */ /* 0x000fe20007ffe1ff */
[----:B------:R-:W-:Y:S02]  /*2090*/  @!P0 IMAD R5, R40, R6, R7 ;  /* 0x0000000628058224 */ /* 0x000fe400078e0207 */
[----:B------:R-:W-:Y:S02]  /*20a0*/  IMAD R11, R4, R16, R11 ;  /* 0x00000010040b7224 */ /* 0x000fe400078e020b */
[----:B------:R-:W-:Y:S02]  /*20b0*/  @!P0 IMAD.MOV.U32 R7, RZ, RZ, R3 ;  /* 0x000000ffff078224 */ /* 0x000fe400078e0003 */
[----:B------:R-:W-:-:S02]  /*20c0*/  IMAD R2, R18, R2, R13 ;  /* 0x0000000212027224 */ /* 0x000fc400078e020d */
[----:B------:R-:W-:Y:S02]  /*20d0*/  IMAD R11, R5, R4, R11 ;  /* 0x00000004050b7224 */ /* 0x000fe400078e020b */
[----:B------:R-:W-:Y:S02]  /*20e0*/  IMAD R13, R7, R18, R2 ;  /* 0x00000012070d7224 */ /* 0x000fe400078e0202 */
.L_x_33:
[----:B------:R-:W1:Y:S02]  /*20f0*/  LDCU UR8, c[0x0][0xb30] ;  /* 0x00016600ff0877ac */ /* 0x000e640008000800 */
[----:B-1----:R-:W-:-:S09]  /*2100*/  UISETP.NE.AND UP0, UPT, UR8, 0x1, UPT ;  /* 0x000000010800788c */ /* 0x002fd2000bf05270 */
[----:B------:R-:W-:Y:S05]  /*2110*/  BRA.U UP0, `(.L_x_34) ;  /* 0x0000000100407547 */ /* 0x000fea000b800000 */
[----:B------:R-:W1:Y:S08]  /*2120*/  LDC.64 R4, c[0x0][0xb10] ;  /* 0x0002c400ff047b82 */ /* 0x000e700000000a00 */
[----:B------:R-:W2:Y:S08]  /*2130*/  LDC.64 R2, c[0x0][0xb18] ;  /* 0x0002c600ff027b82 */ /* 0x000eb00000000a00 */
[----:B------:R-:W3:Y:S08]  /*2140*/  LDC R6, c[0x0][0xb20] ;  /* 0x0002c800ff067b82 */ /* 0x000ef00000000800 */
[----:B------:R-:W4:Y:S01]  /*2150*/  LDC R16, c[0x0][0xb0c] ;  /* 0x0002c300ff107b82 */ /* 0x000f220000000800 */
[----:B-1----:R-:W-:-:S05]  /*2160*/  IMAD.HI.U32 R4, R13, R4, RZ ;  /* 0x000000040d047227 */ /* 0x002fca00078e00ff */
[----:B------:R-:W-:Y:S01]  /*2170*/  SHF.R.U32.HI R4, RZ, R5, R4 ;  /* 0x00000005ff047219 */ /* 0x000fe20000011604 */
[----:B--2---:R-:W-:Y:S01]  /*2180*/  IMAD.HI.U32 R3, R11, R3, RZ ;  /* 0x000000030b037227 */ /* 0x004fe200078e00ff */
[----:B------:R-:W-:-:S04]  /*2190*/  ISETP.NE.AND P0, PT, R2, 0x1, PT ;  /* 0x000000010200780c */ /* 0x000fc80003f05270 */
[----:B---3--:R-:W-:-:S04]  /*21a0*/  SHF.R.U32.HI R6, RZ, R6, R3 ;  /* 0x00000006ff067219 */ /* 0x008fc80000011603 */
[----:B------:R-:W-:Y:S02]  /*21b0*/  SEL R3, R11, R6, !P0 ;  /* 0x000000060b037207 */ /* 0x000fe40004000000 */
[----:B----4-:R-:W-:-:S04]  /*21c0*/  ISETP.NE.AND P1, PT, R16, 0x1, PT ;  /* 0x000000011000780c */ /* 0x010fc80003f25270 */
[----:B------:R-:W-:-:S05]  /*21d0*/  SEL R4, R13, R4, !P1 ;  /* 0x000000040d047207 */ /* 0x000fca0004800000 */
[----:B------:R-:W-:Y:S02]  /*21e0*/  IMAD.IADD R5, R3, 0x1, -R4 ;  /* 0x0000000103057824 */ /* 0x000fe400078e0a04 */
[----:B------:R-:W-:Y:S02]  /*21f0*/  IMAD.IADD R3, R4, 0x1, -R3 ;  /* 0x0000000104037824 */ /* 0x000fe400078e0a03 */
[----:B------:R-:W-:Y:S02]  /*2200*/  IMAD R13, R5, R16, R13 ;  /* 0x00000010050d7224 */ /* 0x000fe400078e020d */
[----:B------:R-:W-:-:S07]  /*2210*/  IMAD R11, R3, R2, R11 ;  /* 0x00000002030b7224 */ /* 0x000fce00078e020b */
.L_x_34:
[----:B------:R-:W-:Y:S01]  /*2220*/  VIADD R14, R14, 0x1 ;  /* 0x000000010e0e7836 */ /* 0x000fe20000000000 */
[----:B------:R-:W-:Y:S01]  /*2230*/  PLOP3.LUT P1, PT, PT, PT, PT, 0x80, 0x8 ;  /* 0x000000000008781c */ /* 0x000fe20003f2f070 */
[----:B------:R-:W-:Y:S02]  /*2240*/  IMAD.IADD R21, R13, 0x1, R96 ;  /* 0x000000010d157824 */ /* 0x000fe400078e0260 */
[----:B------:R-:W-:Y:S01]  /*2250*/  IMAD.IADD R20, R11, 0x1, R94 ;  /* 0x000000010b147824 */ /* 0x000fe200078e025e */
[----:B------:R-:W-:-:S04]  /*2260*/  ISETP.NE.AND P0, PT, R14, 0x2, PT ;  /* 0x000000020e00780c */ /* 0x000fc80003f05270 */
[----:B------:R-:W-:Y:S02]  /*2270*/  SEL R3, RZ, 0x1, P0 ;  /* 0x00000001ff037807 */ /* 0x000fe40000000000 */
[----:B------:R-:W-:Y:S02]  /*2280*/  SEL R14, R14, RZ, P0 ;  /* 0x000000ff0e0e7207 */ /* 0x000fe40000000000 */
[----:B------:R-:W-:Y:S01]  /*2290*/  LOP3.LUT R12, R12, R3, RZ, 0x3c, !PT ;  /* 0x000000030c0c7212 */ /* 0x000fe200078e3cff */
[----:B------:R-:W-:Y:S06]  /*22a0*/  @P2 BRA `(.L_x_35) ;  /* 0xfffffff000982947 */ /* 0x000fec000383ffff */
[----:B------:R-:W-:Y:S01]  /*22b0*/  UIADD3 UR4, UPT, UPT, UR4, 0x20, URZ ;  /* 0x0000002004047890 */ /* 0x000fe2000fffe0ff */
[----:B------:R-:W-:-:S03]  /*22c0*/  SHF.L.U32 R3, R15, 0x1f, RZ ;  /* 0x0000001f0f037819 */ /* 0x000fc600000006ff */
[----:B------:R-:W-:-:S09]  /*22d0*/  ULEA UR5, UR6, UR4, 0x3 ;  /* 0x0000000406057291 */ /* 0x000fd2000f8e18ff */
[----:B------:R-:W1:Y:S02]  /*22e0*/  SYNCS.PHASECHK.TRANS64.TRYWAIT P0, [UR5], R3 ;  /* 0x00000003ff0075a7 */ /* 0x000e640008001105 */
[----:B-1----:R-:W-:Y:S05]  /*22f0*/  @!P0 BRA `(.L_x_36) ;  /* 0x0000004c00ac8947 */ /* 0x002fea0003800000 */
.L_x_110:
[----:B------:R-:W-:-:S04]  /*2300*/  UIADD3 UR6, UPT, UPT, UR6, 0x1, URZ ;  /* 0x0000000106067890 */ /* 0x000fc8000fffe0ff */
[----:B------:R-:W-:-:S04]  /*2310*/  UISETP.NE.AND UP0, UPT, UR6, 0x4, UPT ;  /* 0x000000040600788c */ /* 0x000fc8000bf05270 */
[----:B------:R-:W-:Y:S02]  /*2320*/  USEL UR7, URZ, 0x1, UP0 ;  /* 0x00000001ff077887 */ /* 0x000fe40008000000 */
[----:B------:R-:W-:-:S04]  /*2330*/  USEL UR6, UR6, URZ, UP0 ;  /* 0x000000ff06067287 */ /* 0x000fc80008000000 */
[----:B------:R-:W-:Y:S01]  /*2340*/  ULEA UR5, UR6, UR4, 0x3 ;  /* 0x0000000406057291 */ /* 0x000fe2000f8e18ff */
[----:B------:R-:W-:-:S04]  /*2350*/  LOP3.LUT R2, R15, UR7, RZ, 0x3c, !PT ;  /* 0x000000070f027c12 */ /* 0x000fc8000f8e3cff */
[----:B-1----:R-:W-:-:S04]  /*2360*/  SHF.L.U32 R3, R2, 0x1f, RZ ;  /* 0x0000001f02037819 */ /* 0x002fc800000006ff */
[----:B------:R-:W1:Y:S02]  /*2370*/  SYNCS.PHASECHK.TRANS64.TRYWAIT P0, [UR5], R3 ;  /* 0x00000003ff0075a7 */ /* 0x000e640008001105 */
[----:B-1----:R-:W-:Y:S05]  /*2380*/  @!P0 BRA `(.L_x_37) ;  /* 0x0000004c00a08947 */ /* 0x002fea0003800000 */
.L_x_112:
        /* <DEDUP_REMOVED lines=9> */
.L_x_114:
[----:B------:R-:W-:-:S04]  /*2420*/  UIADD3 UR6, UPT, UPT, UR6, 0x1, URZ ;  /* 0x0000000106067890 */ /* 0x000fc8000fffe0ff */
[----:B------:R-:W-:-:S04]  /*2430*/  UISETP.NE.AND UP0, UPT, UR6, 0x4, UPT ;  /* 0x000000040600788c */ /* 0x000fc8000bf05270 */
[----:B------:R-:W-:Y:S02]  /*2440*/  USEL UR5, URZ, 0x1, UP0 ;  /* 0x00000001ff057887 */ /* 0x000fe40008000000 */
[----:B------:R-:W-:-:S04]  /*2450*/  USEL UR6, UR6, URZ, UP0 ;  /* 0x000000ff06067287 */ /* 0x000fc80008000000 */
[----:B------:R-:W-:Y:S01]  /*2460*/  ULEA UR6, UR6, UR4, 0x3 ;  /* 0x0000000406067291 */ /* 0x000fe2000f8e18ff */
[----:B-1----:R-:W-:-:S04]  /*2470*/  LOP3.LUT R3, R2, UR5, RZ, 0x3c, !PT ;  /* 0x0000000502037c12 */ /* 0x002fc8000f8e3cff */
[----:B------:R-:W-:Y:S01]  /*2480*/  SHF.L.U32 R3, R3, 0x1f, RZ ;  /* 0x0000001f03037819 */ /* 0x000fe200000006ff */
[----:B----4-:R-:W-:-:S07]  /*2490*/  IMAD.U32 R0, RZ, RZ, UR6 ;  /* 0x00000006ff007e24 */ /* 0x010fce000f8e00ff */
.L_x_39:
[----:B-1----:R1:W2:Y:S02]  /*24a0*/  SYNCS.PHASECHK.TRANS64.TRYWAIT P0, [R0+URZ], R3 ;  /* 0x00000003000075a7 */ /* 0x0022a400080011ff */
[----:B--2---:R-:W-:Y:S05]  /*24b0*/  @!P0 NANOSLEEP.SYNCS 0x989680 ;  /* 0x009896800000895d */ /* 0x004fea0003900000 */
[----:B------:R-:W2:Y:S02]  /*24c0*/  @!P0 SYNCS.PHASECHK.TRANS64 P0, [R0+URZ], R3 ;  /* 0x00000003000085a7 */ /* 0x000ea400080010ff */
[----:B--2---:R-:W-:Y:S05]  /*24d0*/  @P0 EXIT ;  /* 0x000000000000094d */ /* 0x004fea0003800000 */
[----:B------:R-:W-:Y:S05]  /*24e0*/  BRA `(.L_x_39) ;  /* 0xfffffffc00ec7947 */ /* 0x000fea000383ffff */
.L_x_17:
[----:B------:R-:W-:-:S04]  /*24f0*/  UISETP.NE.AND UP1, UPT, UR37, URZ, UPT ;  /* 0x000000ff2500728c */ /* 0x000fc8000bf25270 */
[----:B------:R-:W-:-:S09]  /*2500*/  UISETP.NE.OR UP1, UPT, UR8, 0x1, UP1 ;  /* 0x000000010800788c */ /* 0x000fd20008f25670 */
[----:B------:R-:W-:Y:S05]  /*2510*/  BRA.U UP1, `(.L_x_40) ;  /* 0x0000000501487547 */ /* 0x000fea000b800000 */
[----:B------:R-:W-:Y:S01]  /*2520*/  ISETP.NE.AND P2, PT, R2, RZ, PT ;  /* 0x000000ff0200720c */ /* 0x000fe20003f45270 */
[----:B------:R-:W-:Y:S01]  /*2530*/  IMAD.MOV.U32 R12, RZ, RZ, 0x1 ;  /* 0x00000001ff0c7424 */ /* 0x000fe200078e00ff */
[----:B------:R-:W-:Y:S02]  /*2540*/  CS2R R10, SRZ ;  /* 0x00000000000a7805 */ /* 0x000fe4000001ff00 */
[----:B------:R-:W-:Y:S01]  /*2550*/  CS2R R8, SRZ ;  /* 0x0000000000087805 */ /* 0x000fe2000001ff00 */
[----:B------:R-:W-:Y:S01]  /*2560*/  UMOV UR4, 0x400 ;  /* 0x0000040000047882 */ /* 0x000fe20000000000 */
[----:B------:R-:W-:Y:S01]  /*2570*/  UMOV UR6, URZ ;  /* 0x000000ff00067c82 */ /* 0x000fe20008000000 */
[----:B------:R-:W-:-:S12]  /*2580*/  ULEA UR37, UR37, UR4, 0x18 ;  /* 0x0000000425257291 */ /* 0x000fd8000f8ec0ff */
.L_x_44:
[----:B------:R-:W-:Y:S02]  /*2590*/  LEA R0, R8, UR37, 0x3 ;  /* 0x0000002508007c11 */ /* 0x000fe4000f8e18ff */
[----:B------:R-:W-:-:S03]  /*25a0*/  SHF.L.U32 R5, R9, 0x1f, RZ ;  /* 0x0000001f09057819 */ /* 0x000fc600000006ff */
[----:B------:R-:W-:Y:S01]  /*25b0*/  VIADD R4, R0, 0xe0 ;  /* 0x000000e000047836 */ /* 0x000fe20000000000 */
[----:B------:R-:W1:Y:S02]  /*25c0*/  SYNCS.PHASECHK.TRANS64.TRYWAIT P0, [R0+URZ+0xd0], R5 ;  /* 0x0000d005000075a7 */ /* 0x000e6400080011ff */
[----:B-1----:R-:W-:Y:S05]  /*25d0*/  @!P0 BRA `(.L_x_41) ;  /* 0x0000004c003c8947 */ /* 0x002fea0003800000 */
.L_x_115:
[----:B------:R-:W-:Y:S01]  /*25e0*/  ULEA UR5, UR6, UR37, 0x3 ;  /* 0x0000002506057291 */ /* 0x000fe2000f8e18ff */
[----:B------:R-:W-:Y:S02]  /*25f0*/  PRMT R4, RZ, 0x654, R4 ;  /* 0x00000654ff047816 */ /* 0x000fe40000000004 */
[----:B-1----:R-:W-:Y:S01]  /*2600*/  SHF.L.U32 R5, R12, 0x1f, RZ ;  /* 0x0000001f0c057819 */ /* 0x002fe200000006ff */
[----:B------:R-:W-:Y:S01]  /*2610*/  UIADD3 UR4, UPT, UPT, UR5, 0x70, URZ ;  /* 0x0000007005047890 */ /* 0x000fe2000fffe0ff */
[----:B------:R1:W-:Y:S05]  /*2620*/  SYNCS.ARRIVE.TRANS64.RED.A1T0 RZ, [R4+URZ], RZ ;  /* 0x000000ff04ff79a7 */ /* 0x0003ea00081004ff */
[----:B------:R-:W-:Y:S01]  /*2630*/  IMAD.U32 R7, RZ, RZ, UR4 ;  /* 0x00000004ff077e24 */ /* 0x000fe2000f8e00ff */
[----:B------:R-:W2:Y:S04]  /*2640*/  SYNCS.PHASECHK.TRANS64.TRYWAIT P0, [UR5+0x80], R5 ;  /* 0x00008005ff0075a7 */ /* 0x000ea80008001105 */
[----:B------:R-:W-:Y:S01]  /*2650*/  PRMT R6, R2, 0x654, R7 ;  /* 0x0000065402067816 */ /* 0x000fe20000000007 */
[----:B-1----:R-:W-:Y:S01]  /*2660*/  @!P2 IMAD.MOV.U32 R4, RZ, RZ, 0x10 ;  /* 0x00000010ff04a424 */ /* 0x002fe200078e00ff */
[----:B--2---:R-:W-:Y:S06]  /*2670*/  @!P0 BRA `(.L_x_42) ;  /* 0x0000004c00288947 */ /* 0x004fec0003800000 */
.L_x_117:
[----:B------:R-:W-:Y:S01]  /*2680*/  ULEA UR4, UR6, UR37, 0x4 ;  /* 0x0000002506047291 */ /* 0x000fe2000f8e20ff */
[----:B------:R-:W-:Y:S01]  /*2690*/  SEL R3, R6, R3, !P2 ;  /* 0x0000000306037207 */ /* 0x000fe20005000000 */
[----:B------:R-:W-:Y:S01]  /*26a0*/  UIADD3 UR5, UPT, UPT, UR5, 0x70, URZ ;  /* 0x0000007005057890 */ /* 0x000fe2000fffe0ff */
[----:B-1----:R-:W-:Y:S01]  /*26b0*/  LEA R0, R11, UR37, 0x3 ;  /* 0x000000250b007c11 */ /* 0x002fe2000f8e18ff */
[----:B------:R-:W-:Y:S01]  /*26c0*/  UIADD3 UR4, UPT, UPT, UR4, 0x100, URZ ;  /* 0x0000010004047890 */ /* 0x000fe2000fffe0ff */
[----:B------:R-:W-:Y:S01]  /*26d0*/  SHF.L.U32 R5, R10, 0x1f, RZ ;  /* 0x0000001f0a057819 */ /* 0x000fe200000006ff */
[----:B------:R1:W-:Y:S01]  /*26e0*/  @!P2 SYNCS.ARRIVE.TRANS64.RED RZ, [R3+URZ], R4 ;  /* 0x0000000403ffa9a7 */ /* 0x0003e200080004ff */
[----:B------:R-:W-:Y:S01]  /*26f0*/  UIADD3 UR6, UPT, UPT, UR6, 0x1, URZ ;  /* 0x0000000106067890 */ /* 0x000fe2000fffe0ff */
[----:B------:R-:W-:-:S03]  /*2700*/  VIADD R8, R8, 0x1 ;  /* 0x0000000108087836 */ /* 0x000fc60000000000 */
[----:B------:R-:W-:Y:S02]  /*2710*/  UISETP.NE.AND UP0, UPT, UR6, 0x2, UPT ;  /* 0x000000020600788c */ /* 0x000fe4000bf05270 */
[----:B------:R-:W-:Y:S06]  /*2720*/  UGETNEXTWORKID.BROADCAST [UR4], [UR5] ;  /* 0x00000000040073ca */ /* 0x000fec0008000100 */
[----:B------:R-:W-:Y:S01]  /*2730*/  USEL UR4, URZ, 0x1, UP0 ;  /* 0x00000001ff047887 */ /* 0x000fe20008000000 */
[----:B------:R-:W-:Y:S01]  /*2740*/  ISETP.NE.AND P0, PT, R8, 0x2, PT ;  /* 0x000000020800780c */ /* 0x000fe20003f05270 */
[----:B------:R-:W-:Y:S01]  /*2750*/  USEL UR6, UR6, URZ, UP0 ;  /* 0x000000ff06067287 */ /* 0x000fe20008000000 */
[----:B------:R-:W2:Y:S03]  /*2760*/  SYNCS.PHASECHK.TRANS64.TRYWAIT P1, [R0+URZ+0x70], R5 ;  /* 0x00007005000075a7 */ /* 0x000ea600080211ff */
[----:B------:R-:W-:Y:S01]  /*2770*/  LOP3.LUT R12, R12, UR4, RZ, 0x3c, !PT ;  /* 0x000000040c0c7c12 */ /* 0x000fe2000f8e3cff */
[----:B-12---:R-:W-:Y:S07]  /*2780*/  @!P1 BRA `(.L_x_43) ;  /* 0x0000004800fc9947 */ /* 0x006fee0003800000 */
.L_x_118:
[C---:B------:R-:W-:Y:S01]  /*2790*/  LEA R4, R11.reuse, UR37, 0x4 ;  /* 0x000000250b047c11 */ /* 0x040fe2000f8e20ff */
[----:B-1----:R-:W-:Y:S01]  /*27a0*/  VIADD R0, R0, 0x80 ;  /* 0x0000008000007836 */ /* 0x002fe20000000000 */
[----:B------:R-:W-:Y:S01]  /*27b0*/  SEL R8, R8, RZ, P0 ;  /* 0x000000ff08087207 */ /* 0x000fe20000000000 */
[----:B------:R-:W-:-:S03]  /*27c0*/  VIADD R11, R11, 0x1 ;  /* 0x000000010b0b7836 */ /* 0x000fc60000000000 */
[----:B------:R-:W1:Y:S01]  /*27d0*/  LDS.128 R4, [R4+0x100] ;  /* 0x0001000004047984 */ /* 0x000e620000000c00 */
[----:B------:R-:W-:Y:S02]  /*27e0*/  PRMT R0, RZ, 0x654, R0 ;  /* 0x00000654ff007816 */ /* 0x000fe40000000000 */
[C---:B------:R-:W-:Y:S01]  /*27f0*/  ISETP.NE.AND P1, PT, R11.reuse, 0x2, PT ;  /* 0x000000020b00780c */ /* 0x040fe20003f25270 */
[----:B------:R-:W-:Y:S01]  /*2800*/  @!PT LDS RZ, [RZ] ;  /* 0x00000000fffff984 */ /* 0x000fe20000000800 */
[----:B------:R-:W-:Y:S01]  /*2810*/  @!PT LDS RZ, [RZ] ;  /* 0x00000000fffff984 */ /* 0x000fe20000000800 */
[----:B------:R-:W-:Y:S01]  /*2820*/  @!PT LDS RZ, [RZ] ;  /* 0x00000000fffff984 */ /* 0x000fe20000000800 */
[----:B------:R-:W-:Y:S01]  /*2830*/  @!PT LDS RZ, [RZ] ;  /* 0x00000000fffff984 */ /* 0x000fe20000000800 */
[----:B------:R2:W-:Y:S06]  /*2840*/  MEMBAR.ALL.CTA ;  /* 0x0000000000007992 */ /* 0x0005ec0000008000 */
[----:B--2---:R-:W2:Y:S01]  /*2850*/  FENCE.VIEW.ASYNC.S ;  /* 0x00000000000073c6 */ /* 0x004ea20000000000 */
[----:B------:R-:W-:Y:S01]  /*2860*/  SEL R11, R11, RZ, P1 ;  /* 0x000000ff0b0b7207 */ /* 0x000fe20000800000 */
[----:B--2---:R2:W-:Y:S01]  /*2870*/  SYNCS.ARRIVE.TRANS64.RED.A1T0 RZ, [R0+URZ], RZ ;  /* 0x000000ff00ff79a7 */ /* 0x0045e200081004ff */
[----:B-1----:R-:W-:-:S02]  /*2880*/  LOP3.LUT P3, RZ, R6, 0x1, RZ, 0xc0, !PT ;  /* 0x0000000106ff7812 */ /* 0x002fc4000786c0ff */
[----:B------:R-:W-:-:S04]  /*2890*/  SEL R5, RZ, 0x1, P1 ;  /* 0x00000001ff057807 */ /* 0x000fc80000800000 */
[----:B------:R-:W-:Y:S02]  /*28a0*/  LOP3.LUT R10, R10, R5, RZ, 0x3c, !PT ;  /* 0x000000050a0a7212 */ /* 0x000fe400078e3cff */
[----:B--2---:R-:W-:-:S04]  /*28b0*/  SEL R0, RZ, 0x1, P0 ;  /* 0x00000001ff007807 */ /* 0x004fc80000000000 */
[----:B------:R-:W-:Y:S01]  /*28c0*/  LOP3.LUT R9, R9, R0, RZ, 0x3c, !PT ;  /* 0x0000000009097212 */ /* 0x000fe200078e3cff */
[----:B------:R-:W-:Y:S06]  /*28d0*/  @P3 BRA `(.L_x_44) ;  /* 0xfffffffc002c3947 */ /* 0x000fec000383ffff */
[----:B------:R-:W-:Y:S01]  /*28e0*/  ULEA UR5, UR6, UR37, 0x3 ;  /* 0x0000002506057291 */ /* 0x000fe2000f8e18ff */
[----:B------:R-:W-:-:S08]  /*28f0*/  SHF.L.U32 R3, R12, 0x1f, RZ ;  /* 0x0000001f0c037819 */ /* 0x000fd000000006ff */
[----:B------:R-:W1:Y:S02]  /*2900*/  SYNCS.PHASECHK.TRANS64 P0, [UR5+0x80], R3 ;  /* 0x00008003ff0075a7 */ /* 0x000e640008001005 */
[----:B-1----:R-:W-:Y:S05]  /*2910*/  @P0 BRA `(.L_x_45) ;  /* 0x0000000000080947 */ /* 0x002fea0003800000 */
[----:B------:R-:W1:Y:S02]  /*2920*/  SYNCS.PHASECHK.TRANS64.TRYWAIT P0, [UR5+0x80], R3 ;  /* 0x00008003ff0075a7 */ /* 0x000e640008001105 */
[----:B-1----:R-:W-:Y:S05]  /*2930*/  @!P0 BRA `(.L_x_46) ;  /* 0x0000004800a48947 */ /* 0x002fea0003800000 */
.L_x_45:
[----:B------:R-:W-:-:S04]  /*2940*/  UIADD3 UR4, UPT, UPT, UR6, 0x1, URZ ;  /* 0x0000000106047890 */ /* 0x000fc8000fffe0ff */
[----:B------:R-:W-:-:S04]  /*2950*/  UISETP.NE.AND UP0, UPT, UR4, 0x2, UPT ;  /* 0x000000020400788c */ /* 0x000fc8000bf05270 */
[----:B------:R-:W-:Y:S02]  /*2960*/  USEL UR7, URZ, 0x1, UP0 ;  /* 0x00000001ff077887 */ /* 0x000fe40008000000 */
[----:B------:R-:W-:-:S04]  /*2970*/  USEL UR4, UR4, URZ, UP0 ;  /* 0x000000ff04047287 */ /* 0x000fc80008000000 */
[----:B------:R-:W-:Y:S01]  /*2980*/  ULEA UR4, UR4, UR37, 0x3 ;  /* 0x0000002504047291 */ /* 0x000fe2000f8e18ff */
[----:B-1----:R-:W-:-:S04]  /*2990*/  LOP3.LUT R3, R12, UR7, RZ, 0x3c, !PT ;  /* 0x000000070c037c12 */ /* 0x002fc8000f8e3cff */
[----:B------:R-:W-:-:S04]  /*29a0*/  SHF.L.U32 R0, R3, 0x1f, RZ ;  /* 0x0000001f03007819 */ /* 0x000fc800000006ff */
[----:B------:R-:W1:Y:S02]  /*29b0*/  SYNCS.PHASECHK.TRANS64 P0, [UR4+0x80], R0 ;  /* 0x00008000ff0075a7 */ /* 0x000e640008001004 */
[----:B-1----:R-:W-:Y:S05]  /*29c0*/  @P0 EXIT ;  /* 0x000000000000094d */ /* 0x002fea0003800000 */
[----:B------:R-:W-:Y:S02]  /*29d0*/  SHF.L.U32 R3, R3, 0x1f, RZ ;  /* 0x0000001f03037819 */ /* 0x000fe400000006ff */
[----:B------:R-:W-:-:S07]  /*29e0*/  MOV R0, UR4 ;  /* 0x0000000400007c02 */ /* 0x000fce0008000f00 */
.L_x_47:
[----:B-1----:R1:W2:Y:S02]  /*29f0*/  SYNCS.PHASECHK.TRANS64.TRYWAIT P0, [R0+URZ+0x80], R3 ;  /* 0x00008003000075a7 */ /* 0x0022a400080011ff */
[----:B--2---:R-:W-:Y:S05]  /*2a00*/  @!P0 NANOSLEEP.SYNCS 0x989680 ;  /* 0x009896800000895d */ /* 0x004fea0003900000 */
[----:B------:R-:W2:Y:S02]  /*2a10*/  @!P0 SYNCS.PHASECHK.TRANS64 P0, [R0+URZ+0x80], R3 ;  /* 0x00008003000085a7 */ /* 0x000ea400080010ff */
[----:B--2---:R-:W-:Y:S05]  /*2a20*/  @P0 EXIT ;  /* 0x000000000000094d */ /* 0x004fea0003800000 */
[----:B------:R-:W-:Y:S05]  /*2a30*/  BRA `(.L_x_47) ;  /* 0xfffffffc00ec7947 */ /* 0x000fea000383ffff */
.L_x_40:
[----:B------:R-:W-:-:S09]  /*2a40*/  UISETP.NE.AND UP1, UPT, UR8, URZ, UPT ;  /* 0x000000ff0800728c */ /* 0x000fd2000bf25270 */
[----:B------:R-:W-:Y:S05]  /*2a50*/  BRA.U UP1, `(.L_x_48) ;  /* 0x0000000d01787547 */ /* 0x000fea000b800000 */
[----:B------:R-:W-:Y:S01]  /*2a60*/  UMOV UR4, 0x40 ;  /* 0x0000004000047882 */ /* 0x000fe20000000000 */
[----:B------:R-:W-:Y:S01]  /*2a70*/  NOP ;  /* 0x0000000000007918 */ /* 0x000fe20000000000 */
[----:B------:R-:W-:Y:S01]  /*2a80*/  ULEA UR4, UR37, UR4, 0x18 ;  /* 0x0000000425047291 */ /* 0x000fe2000f8ec0ff */
[----:B------:R-:W-:Y:S02]  /*2a90*/  UMOV UR5, 0x400 ;  /* 0x0000040000057882 */ /* 0x000fe40000000000 */
[----:B------:R-:W-:-:S06]  /*2aa0*/  ULEA UR37, UR37, UR5, 0x18 ;  /* 0x0000000525257291 */ /* 0x000fcc000f8ec0ff */
[----:B------:R-:W1:Y:S02]  /*2ab0*/  LDS.U8 R0, [UR4+0x1c] ;  /* 0x00001c04ff007984 */ /* 0x000e640008000000 */
[----:B-1----:R-:W-:-:S13]  /*2ac0*/  ISETP.NE.AND P0, PT, R0, RZ, PT ;  /* 0x000000ff0000720c */ /* 0x002fda0003f05270 */
[----:B------:R-:W-:Y:S05]  /*2ad0*/  @P0 BRA `(.L_x_49) ;  /* 0x0000000000580947 */ /* 0x000fea0003800000 */
[----:B------:R-:W-:-:S13]  /*2ae0*/  ELECT P0, URZ, PT ;  /* 0x0000000000ff782f */ /* 0x000fda0003800000 */
[----:B------:R-:W-:Y:S05]  /*2af0*/  @!P0 BRA `(.L_x_50) ;  /* 0x0000000000608947 */ /* 0x000fea0003800000 */
[----:B------:R-:W-:Y:S01]  /*2b00*/  UMOV UR5, 0x10 ;  /* 0x0000001000057882 */ /* 0x000fe20000000000 */
[----:B------:R-:W-:Y:S01]  /*2b10*/  HFMA2 R0, -RZ, RZ, 0, 5.9604644775390625e-08 ;  /* 0x00000001ff007431 */ /* 0x000fe200000001ff */
[----:B------:R-:W-:-:S03]  /*2b20*/  MOV R2, 0xffff ;  /* 0x0000ffff00027802 */ /* 0x000fc60000000f00 */
[----:B------:R-:W-:Y:S04]  /*2b30*/  DEPBAR.LE SB1, 0x36 ;  /* 0x00009d800000791a */ /* 0x000fe80000000000 */
[----:B------:R-:W1:Y:S02]  /*2b40*/  UTCATOMSWS.FIND_AND_SET.ALIGN UP0, UR5, UR5 ;  /* 0x00000005000575e3 */ /* 0x000e640008000800 */
[----:B-1----:R-:W-:Y:S01]  /*2b50*/  MOV R3, UR5 ;  /* 0x0000000500037c02 */ /* 0x002fe20008000f00 */
[----:B------:R-:W-:Y:S06]  /*2b60*/  BRA.U UP0, `(.L_x_51) ;  /* 0x0000000100187547 */ /* 0x000fec000b800000 */
.L_x_52:
[----:B------:R-:W-:Y:S05]  /*2b70*/  NANOSLEEP 0x64 ;  /* 0x000000640000795d */ /* 0x000fea0003800000 */
[----:B------:R-:W-:-:S05]  /*2b80*/  UMOV UR5, 0x10 ;  /* 0x0000001000057882 */ /* 0x000fca0000000000 */
[----:B------:R-:W-:Y:S04]  /*2b90*/  DEPBAR.LE SB1, 0x36 ;  /* 0x00009d800000791a */ /* 0x000fe80000000000 */
[----:B------:R-:W1:Y:S02]  /*2ba0*/  UTCATOMSWS.FIND_AND_SET.ALIGN UP0, UR5, UR5 ;  /* 0x00000005000575e3 */ /* 0x000e640008000800 */
[----:B-1----:R-:W-:Y:S01]  /*2bb0*/  MOV R3, UR5 ;  /* 0x0000000500037c02 */ /* 0x002fe20008000f00 */
[----:B------:R-:W-:Y:S05]  /*2bc0*/  BRA.U !UP0, `(.L_x_52) ;  /* 0xfffffffd08e87547 */ /* 0x000fea000b83ffff */
.L_x_51:
[-C--:B------:R-:W-:Y:S02]  /*2bd0*/  SHF.L.U32 R2, R2, R3.reuse, RZ ;  /* 0x0000000302027219 */ /* 0x080fe400000006ff */
[----:B------:R-:W-:Y:S01]  /*2be0*/  SHF.L.U32 R0, R0, R3, RZ ;  /* 0x0000000300007219 */ /* 0x000fe200000006ff */
[----:B------:R-:W-:Y:S02]  /*2bf0*/  IMAD.SHL.U32 R3, R3, 0x20, RZ ;  /* 0x0000002003037824 */ /* 0x000fe400078e00ff */
[----:B------:R1:W-:Y:S04]  /*2c00*/  ATOMS.OR RZ, [UR4+0x14], R2 ;  /* 0x00001402ffff798c */ /* 0x0003e8000b000004 */
[----:B------:R1:W-:Y:S04]  /*2c10*/  ATOMS.OR RZ, [UR4+0x18], R0 ;  /* 0x00001800ffff798c */ /* 0x0003e8000b000004 */
[----:B------:R1:W-:Y:S01]  /*2c20*/  STS [UR37+0x120], R3 ;  /* 0x00012003ff007988 */ /* 0x0003e20008000825 */
[----:B------:R-:W-:Y:S05]  /*2c30*/  BRA `(.L_x_50) ;  /* 0x0000000000107947 */ /* 0x000fea0003800000 */
.L_x_49:
[----:B------:R-:W-:Y:S02]  /*2c40*/  MOV R0, 0xffffffff ;  /* 0xffffffff00007802 */ /* 0x000fe40000000f00 */
[----:B------:R-:W-:-:S03]  /*2c50*/  MOV R2, 0x2c80 ;  /* 0x00002c8000027802 */ /* 0x000fc60000000f00 */
[----:B------:R1:W-:Y:S04]  /*2c60*/  STS [UR37+0x120], R0 ;  /* 0x00012000ff007988 */ /* 0x0003e80008000825 */
[----:B-1-3-5:R-:W-:Y:S05]  /*2c70*/  CALL.REL.NOINC `($__internal_1_$__cuda_sm10x_tcgen05_guardrail_trap_phase_invalid_during_alloc) ;  /* 0x0000004c00607944 */ /* 0x02afea0003c00000 */
.L_x_50:
[----:B------:R-:W-:Y:S05]  /*2c80*/  WARPSYNC.ALL ;  /* 0x0000000000007948 */ /* 0x000fea0003800000 */
[----:B------:R-:W2:Y:S01]  /*2c90*/  S2UR UR6, SR_CgaCtaId ;  /* 0x00000000000679c3 */ /* 0x000ea20000008800 */
[----:B------:R-:W-:Y:S01]  /*2ca0*/  UMOV UR4, 0x400 ;  /* 0x0000040000047882 */ /* 0x000fe20000000000 */
[----:B------:R-:W-:-:S06]  /*2cb0*/  NOP ;  /* 0x0000000000007918 */ /* 0x000fcc0000000000 */
[----:B------:R-:W-:Y:S06]  /*2cc0*/  BAR.ARV 0x6, 0xa0 ;  /* 0x0182800000007b1d */ /* 0x000fec0000002000 */
[----:B------:R-:W4:Y:S01]  /*2cd0*/  LDCU UR7, c[0x0][0x38c] ;  /* 0x00007180ff0777ac */ /* 0x000f220008000800 */
[----:B------:R-:W-:Y:S01]  /*2ce0*/  IMAD.MOV.U32 R11, RZ, RZ, 0x1 ;  /* 0x00000001ff0b7424 */ /* 0x000fe200078e00ff */
[----:B------:R-:W-:Y:S01]  /*2cf0*/  CS2R R8, SRZ ;  /* 0x0000000000087805 */ /* 0x000fe2000001ff00 */
[----:B------:R-:W-:Y:S01]  /*2d00*/  IMAD.MOV.U32 R10, RZ, RZ, RZ ;  /* 0x000000ffff0a7224 */ /* 0x000fe200078e00ff */
[----:B------:R-:W-:Y:S01]  /*2d10*/  UMOV UR18, URZ ;  /* 0x000000ff00127c82 */ /* 0x000fe20008000000 */
[----:B------:R-:W-:Y:S01]  /*2d20*/  UMOV UR17, URZ ;  /* 0x000000ff00117c82 */ /* 0x000fe20008000000 */
[----:B------:R-:W-:Y:S01]  /*2d30*/  UMOV UR20, 0x0 ;  /* 0x0000000000147882 */ /* 0x000fe20000000000 */
[----:B------:R-:W-:Y:S01]  /*2d40*/  UMOV UR21, 0x4200490 ;  /* 0x0420049000157882 */ /* 0x000fe20000000000 */
[----:B--2---:R-:W-:Y:S01]  /*2d50*/  ULEA UR6, UR6, UR4, 0x18 ;  /* 0x0000000406067291 */ /* 0x004fe2000f8ec0ff */
[----:B------:R-:W2:Y:S03]  /*2d60*/  LDCU UR4, c[0x0][0x38c] ;  /* 0x00007180ff0477ac */ /* 0x000ea60008000800 */
[----:B------:R-:W-:-:S02]  /*2d70*/  UIADD3 UR11, UPT, UPT, UR6, 0x4400, URZ ;  /* 0x00004400060b7890 */ /* 0x000fc4000fffe0ff */
[----:B----4-:R-:W-:-:S03]  /*2d80*/  UIADD3 UR7, UPT, UPT, UR7, 0x1f, URZ ;  /* 0x0000001f07077890 */ /* 0x010fc6000fffe0ff */
[----:B-1----:R-:W1:Y:S01]  /*2d90*/  LDS R0, [UR6+0x120] ;  /* 0x00012006ff007984 */ /* 0x002e620008000800 */
[----:B------:R-:W-:Y:S02]  /*2da0*/  UIADD3 UR12, UPT, UPT, UR6, 0x6400, URZ ;  /* 0x00006400060c7890 */ /* 0x000fe4000fffe0ff */
[----:B------:R-:W-:Y:S02]  /*2db0*/  USHF.R.S32.HI UR5, URZ, 0x1f, UR7 ;  /* 0x0000001fff057899 */ /* 0x000fe40008011407 */
[----:B------:R-:W-:Y:S02]  /*2dc0*/  USHF.R.U32.HI UR11, URZ, 0x4, UR11 ;  /* 0x00000004ff0b7899 */ /* 0x000fe4000801160b */
[----:B------:R-:W-:Y:S02]  /*2dd0*/  ULEA.HI UR5, UR5, UR7, URZ, 0x5 ;  /* 0x0000000705057291 */ /* 0x000fe4000f8f28ff */
[----:B------:R-:W-:Y:S02]  /*2de0*/  USHF.R.U32.HI UR12, URZ, 0x4, UR12 ;  /* 0x00000004ff0c7899 */ /* 0x000fe4000801160c */
[----:B------:R-:W-:-:S02]  /*2df0*/  USHF.R.S32.HI UR5, URZ, 0x5, UR5 ;  /* 0x00000005ff057899 */ /* 0x000fc40008011405 */
[----:B------:R-:W-:Y:S02]  /*2e00*/  ULOP3.LUT UR11, UR11, 0x3fff, URZ, 0xc0, !UPT ;  /* 0x00003fff0b0b7892 */ /* 0x000fe4000f8ec0ff */
[----:B------:R-:W-:Y:S02]  /*2e10*/  UISETP.LT.AND UP0, UPT, UR5, 0x1, UPT ;  /* 0x000000010500788c */ /* 0x000fe4000bf01270 */
[----:B------:R-:W-:Y:S02]  /*2e20*/  ULOP3.LUT UR12, UR12, 0x3fff, URZ, 0xc0, !UPT ;  /* 0x00003fff0c0c7892 */ /* 0x000fe4000f8ec0ff */
[----:B------:R-:W-:Y:S02]  /*2e30*/  USEL UR10, UR5, 0x1, !UP0 ;  /* 0x00000001050a7887 */ /* 0x000fe4000c000000 */
[----:B------:R-:W-:Y:S02]  /*2e40*/  ULOP3.LUT UR11, UR11, 0x10000, URZ, 0xfc, !UPT ;  /* 0x000100000b0b7892 */ /* 0x000fe4000f8efcff */
[----:B------:R-:W-:-:S02]  /*2e50*/  ULOP3.LUT UR12, UR12, 0x10000, URZ, 0xfc, !UPT ;  /* 0x000100000c0c7892 */ /* 0x000fc4000f8efcff */
[----:B------:R-:W-:Y:S02]  /*2e60*/  UIADD3 UR10, UPT, UPT, -UR10, URZ, URZ ;  /* 0x000000ff0a0a7290 */ /* 0x000fe4000fffe1ff */
[----:B--2---:R-:W-:Y:S01]  /*2e70*/  UISETP.GE.AND UP3, UPT, UR4, 0x1, UPT ;  /* 0x000000010400788c */ /* 0x004fe2000bf66270 */
[----:B-1----:R-:W-:-:S15]  /*2e80*/  R2UR UR19, R0 ;  /* 0x00000000001372ca */ /* 0x002fde00000e0000 */
.L_x_59:
[----:B------:R-:W-:Y:S02]  /*2e90*/  LEA R0, R10, UR6, 0x3 ;  /* 0x000000060a007c11 */ /* 0x000fe4000f8e18ff */
[----:B------:R-:W-:Y:S02]  /*2ea0*/  SHF.L.U32 R5, R9, 0x1f, RZ ;  /* 0x0000001f09057819 */ /* 0x000fe400000006ff */
[----:B------:R-:W-:Y:S01]  /*2eb0*/  PLOP3.LUT P0, PT, PT, PT, UP3, 0x80, 0x8 ;  /* 0x000000000008781c */ /* 0x000fe20003f0f038 */
[----:B------:R-:W-:Y:S01]  /*2ec0*/  VIADD R3, R0, 0x80 ;  /* 0x0000008000037836 */ /* 0x000fe20000000000 */
[----:B-1----:R-:W1:Y:S02]  /*2ed0*/  SYNCS.PHASECHK.TRANS64.TRYWAIT P1, [R0+URZ+0x70], R5 ;  /* 0x00007005000075a7 */ /* 0x002e6400080211ff */
[----:B-1--4-:R-:W-:Y:S09]  /*2ee0*/  @!P1 BRA `(.L_x_53) ;  /* 0x0000004400509947 */ /* 0x012ff20003800000 */
.L_x_120:
[----:B------:R-:W-:Y:S01]  /*2ef0*/  LEA R4, R10, UR6, 0x4 ;  /* 0x000000060a047c11 */ /* 0x000fe2000f8e20ff */
[----:B------:R-:W-:Y:S01]  /*2f00*/  @UP3 ULEA UR4, UR17, UR6, 0x3 ;  /* 0x0000000611043291 */ /* 0x000fe2000f8e18ff */
[----:B------:R-:W-:Y:S01]  /*2f10*/  PLOP3.LUT P2, PT, PT, PT, PT, 0x80, 0x8 ;  /* 0x000000000008781c */ /* 0x000fe20003f4f070 */
[----:B------:R-:W-:Y:S01]  /*2f20*/  ULEA UR9, UR18, UR6, 0x3 ;  /* 0x0000000612097291 */ /* 0x000fe2000f8e18ff */
[----:B------:R-:W-:Y:S02]  /*2f30*/  PRMT R3, RZ, 0x654, R3 ;  /* 0x00000654ff037816 */ /* 0x000fe40000000003 */
[----:B-1----:R-:W1:Y:S01]  /*2f40*/  LDS.128 R4, [R4+0x100] ;  /* 0x0001000004047984 */ /* 0x002e620000000c00 */
[----:B------:R-:W-:Y:S02]  /*2f50*/  @P0 SHF.L.U32 R2, R8, 0x1f, RZ ;  /* 0x0000001f08020819 */ /* 0x000fe400000006ff */
[----:B------:R-:W-:Y:S01]  /*2f60*/  SHF.L.U32 R0, R11, 0x1f, RZ ;  /* 0x0000001f0b007819 */ /* 0x000fe200000006ff */
[----:B------:R-:W-:Y:S01]  /*2f70*/  @!PT LDS RZ, [RZ] ;  /* 0x00000000fffff984 */ /* 0x000fe20000000800 */
[----:B------:R-:W-:Y:S01]  /*2f80*/  @!PT LDS RZ, [RZ] ;  /* 0x00000000fffff984 */ /* 0x000fe20000000800 */
[----:B------:R-:W-:Y:S01]  /*2f90*/  @!PT LDS RZ, [RZ] ;  /* 0x00000000fffff984 */ /* 0x000fe20000000800 */
[----:B------:R-:W-:Y:S01]  /*2fa0*/  @!PT LDS RZ, [RZ] ;  /* 0x00000000fffff984 */ /* 0x000fe20000000800 */
[----:B------:R2:W-:Y:S06]  /*2fb0*/  MEMBAR.ALL.CTA ;  /* 0x0000000000007992 */ /* 0x0005ec0000008000 */
[----:B--2---:R-:W2:Y:S02]  /*2fc0*/  FENCE.VIEW.ASYNC.S ;  /* 0x00000000000073c6 */ /* 0x004ea40000000000 */
[----:B--2---:R2:W-:Y:S01]  /*2fd0*/  SYNCS.ARRIVE.TRANS64.RED.A1T0 RZ, [R3+URZ], RZ ;  /* 0x000000ff03ff79a7 */ /* 0x0045e200081004ff */
[----:B------:R2:W4:Y:S01]  /*2fe0*/  @P0 SYNCS.PHASECHK.TRANS64.TRYWAIT P2, [UR4], R2 ;  /* 0x00000002ff0005a7 */ /* 0x0005220008041104 */
[----:B-1----:R-:W-:Y:S01]  /*2ff0*/  LOP3.LUT P1, RZ, R6, 0x1, RZ, 0xc0, !PT ;  /* 0x0000000106ff7812 */ /* 0x002fe2000782c0ff */
[----:B------:R-:W1:Y:S02]  /*3000*/  SYNCS.PHASECHK.TRANS64.TRYWAIT P0, [UR9+0xb0], R0 ;  /* 0x0000b000ff0075a7 */ /* 0x000e640008001109 */
[----:B-12-4-:R-:W-:Y:S10]  /*3010*/  @!P0 BRA `(.L_x_54) ;  /* 0x0000004400188947 */ /* 0x016ff40003800000 */
.L_x_122:
[----:B------:R-:W-:Y:S01]  /*3020*/  IADD3 R10, PT, PT, R10, 0x1, RZ ;  /* 0x000000010a0a7810 */ /* 0x000fe20007ffe0ff */
[----:B------:R-:W-:Y:S06]  /*3030*/  BRA.U !UP3, `(.L_x_55) ;  /* 0x000000010ba07547 */ /* 0x000fec000b800000 */
[----:B------:R-:W-:Y:S02]  /*3040*/  ULEA.HI UR8, UR18, UR18, URZ, 0x1 ;  /* 0x0000001212087291 */ /* 0x000fe4000f8f08ff */
[----:B------:R-:W-:Y:S02]  /*3050*/  UPLOP3.LUT UP4, UPT, UPT, UPT, UPT, 0x40, 0x4 ;  /* 0x000000000004789c */ /* 0x000fe40003f8e870 */
[----:B------:R-:W-:Y:S02]  /*3060*/  USHF.L.U32 UR4, UR8, 0x6, URZ ;  /* 0x0000000608047899 */ /* 0x000fe400080006ff */
[----:B------:R-:W-:Y:S02]  /*3070*/  ULOP3.LUT UR8, UR8, 0xffe, URZ, 0xc0, !UPT ;  /* 0x00000ffe08087892 */ /* 0x000fe4000f8ec0ff */
[----:B------:R-:W-:Y:S02]  /*3080*/  ULOP3.LUT UR4, UR4, 0xffffff80, URZ, 0xc0, !UPT ;  /* 0xffffff8004047892 */ /* 0x000fe4000f8ec0ff */
[----:B------:R-:W-:-:S02]  /*3090*/  UIADD3 UR8, UPT, UPT, -UR8, UR18, URZ ;  /* 0x0000001208087290 */ /* 0x000fc4000fffe1ff */
[----:B------:R-:W-:Y:S01]  /*30a0*/  UIADD3 UR4, UPT, UPT, UR19, UR4, URZ ;  /* 0x0000000413047290 */ /* 0x000fe2000fffe0ff */
[----:B------:R-:W-:Y:S01]  /*30b0*/  UMOV UR16, UR10 ;  /* 0x0000000a00107c82 */ /* 0x000fe20008000000 */
[----:B------:R-:W-:Y:S02]  /*30c0*/  UMOV UR15, UR5 ;  /* 0x00000005000f7c82 */ /* 0x000fe40008000000 */
[----:B------:R-:W-:Y:S01]  /*30d0*/  ULEA UR8, UR8, UR4, 0x14 ;  /* 0x0000000408087291 */ /* 0x000fe2000f8ea0ff */
[----:B------:R-:W-:-:S11]  /*30e0*/  UMOV UR14, UR17 ;  /* 0x00000011000e7c82 */ /* 0x000fd60008000000 */
.L_x_58:
[----:B------:R-:W-:Y:S02]  /*30f0*/  UIADD3 UR16, UPT, UPT, UR16, 0x1, URZ ;  /* 0x0000000110107890 */ /* 0x000fe4000fffe0ff */
[----:B--2---:R-:W-:Y:S02]  /*3100*/  ULEA UR7, UR14, UR6, 0x3 ;  /* 0x000000060e077291 */ /* 0x004fe4000f8e18ff */
[----:B------:R-:W-:Y:S01]  /*3110*/  UISETP.NE.AND UP0, UPT, UR16, URZ, UPT ;  /* 0x000000ff1000728c */ /* 0x000fe2000bf05270 */
[----:B----4-:R-:W-:Y:S10]  /*3120*/  @P2 BRA `(.L_x_56) ;  /* 0x00000000000c2947 */ /* 0x010ff40003800000 */
[----:B-1----:R-:W-:Y:S04]  /*3130*/  SHF.L.U32 R3, R8, 0x1f, RZ ;  /* 0x0000001f08037819 */ /* 0x002fe800000006ff */
[----:B------:R-:W1:Y:S02]  /*3140*/  SYNCS.PHASECHK.TRANS64.TRYWAIT P0, [UR7], R3 ;  /* 0x00000003ff0075a7 */ /* 0x000e640008001107 */
[----:B-1----:R-:W-:Y:S05]  /*3150*/  @!P0 BRA `(.L_x_57) ;  /* 0x0000004000e08947 */ /* 0x002fea0003800000 */
.L_x_56:
[----:B------:R-:W-:Y:S01]  /*3160*/  UISETP.NE.AND UP1, UPT, UR15, 0x1, UPT ;  /* 0x000000010f00788c */ /* 0x000fe2000bf25270 */
[----:B------:R-:W-:Y:S01]  /*3170*/  PLOP3.LUT P2, PT, PT, PT, PT, 0x80, 0x8 ;  /* 0x000000000008781c */ /* 0x000fe20003f4f070 */
[----:B------:R-:W-:Y:S02]  /*3180*/  UIADD3 UR17, UPT, UPT, UR14, 0x1, URZ ;  /* 0x000000010e117890 */ /* 0x000fe4000fffe0ff */
[----:B------:R-:W-:Y:S02]  /*3190*/  ULEA UR22, UR14, UR12, 0x8 ;  /* 0x0000000c0e167291 */ /* 0x000fe4000f8e40ff */
[----:B------:R-:W-:Y:S01]  /*31a0*/  UISETP.NE.AND UP2, UPT, UR17, 0x4, UPT ;  /* 0x000000041100788c */ /* 0x000fe2000bf45270 */
[----:B------:R-:W-:Y:S01]  /*31b0*/  PLOP3.LUT P0, PT, PT, PT, UP1, 0x80, 0x8 ;  /* 0x000000000008781c */ /* 0x000fe20003f0f018 */
[----:B------:R-:W-:Y:S02]  /*31c0*/  ULEA UR24, UR14, UR11, 0x7 ;  /* 0x0000000b0e187291 */ /* 0x000fe4000f8e38ff */
[----:B------:R-:W-:Y:S02]  /*31d0*/  USEL UR13, URZ, 0x1, UP2 ;  /* 0x00000001ff0d7887 */ /* 0x000fe40009000000 */
[----:B------:R-:W-:Y:S02]  /*31e0*/  USEL UR17, UR17, URZ, UP2 ;  /* 0x000000ff11117287 */ /* 0x000fe40009000000 */
[----:B------:R-:W-:Y:S02]  /*31f0*/  UIADD3 UR7, UPT, UPT, UR7, 0x20, URZ ;  /* 0x0000002007077890 */ /* 0x000fe4000fffe0ff */
[----:B------:R-:W-:Y:S01]  /*3200*/  @UP1 ULEA UR4, UR17, UR6, 0x3 ;  /* 0x0000000611041291 */ /* 0x000fe2000f8e18ff */
[----:B------:R-:W-:Y:S01]  /*3210*/  LOP3.LUT R8, R8, UR13, RZ, 0x3c, !PT ;  /* 0x0000000d08087c12 */ /* 0x000fe2000f8e3cff */
[----:B------:R-:W-:Y:S01]  /*3220*/  UMOV UR23, 0xc0004010 ;  /* 0xc000401000177882 */ /* 0x000fe20000000000 */
[----:B------:R-:W-:Y:S01]  /*3230*/  UMOV UR25, 0xc0004010 ;  /* 0xc000401000197882 */ /* 0x000fe20000000000 */
[----:B------:R-:W-:Y:S01]  /*3240*/  UIADD3 UR15, UPT, UPT, UR15, -0x1, URZ ;  /* 0xffffffff0f0f7890 */ /* 0x000fe2000fffe0ff */
[----:B-1----:R-:W-:Y:S01]  /*3250*/  @P0 SHF.L.U32 R0, R8, 0x1f, RZ ;  /* 0x0000001f08000819 */ /* 0x002fe200000006ff */
[----:B------:R-:W-:Y:S03]  /*3260*/  UMOV UR14, UR17 ;  /* 0x00000011000e7c82 */ /* 0x000fe60008000000 */
[----:B------:R2:W4:Y:S01]  /*3270*/  @P0 SYNCS.PHASECHK.TRANS64.TRYWAIT P2, [UR4], R0 ;  /* 0x00000000ff0005a7 */ /* 0x0005220008041104 */
[----:B------:R2:W-:Y:S01]  /*3280*/  UTCQMMA gdesc[UR24], gdesc[UR22], tmem[UR8], tmem[UR20], idesc[UR21], UP4 ;  /* 0x00ff1416180075ea */ /* 0x0005e2000a000308 */
[----:B------:R-:W-:Y:S01]  /*3290*/  UPLOP3.LUT UP4, UPT, UPT, UPT, UPT, 0x80, 0x8 ;  /* 0x000000000008789c */ /* 0x000fe20003f8f070 */
[----:B------:R2:W-:Y:S01]  /*32a0*/  UTCBAR [UR7], URZ ;  /* 0x000000ff070073e9 */ /* 0x0005e200080000ff */
[----:B------:R-:W-:Y:S09]  /*32b0*/  BRA.U UP0, `(.L_x_58) ;  /* 0xfffffffd008c7547 */ /* 0x000ff2000b83ffff */
.L_x_55:
[----:B------:R-:W-:Y:S01]  /*32c0*/  UIADD3 UR18, UPT, UPT, UR18, 0x1, URZ ;  /* 0x0000000112127890 */ /* 0x000fe2000fffe0ff */
[C---:B------:R-:W-:Y:S01]  /*32d0*/  ISETP.NE.AND P0, PT, R10.reuse, 0x2, PT ;  /* 0x000000020a00780c */ /* 0x040fe20003f05270 */
[----:B------:R-:W-:Y:S02]  /*32e0*/  UIADD3 UR9, UPT, UPT, UR9, 0x90, URZ ;  /* 0x0000009009097890 */ /* 0x000fe4000fffe0ff */
[----:B------:R-:W-:Y:S01]  /*32f0*/  UISETP.NE.AND UP0, UPT, UR18, 0x4, UPT ;  /* 0x000000041200788c */ /* 0x000fe2000bf05270 */
[----:B-12---:R-:W-:Y:S02]  /*3300*/  SEL R0, RZ, 0x1, P0 ;  /* 0x00000001ff007807 */ /* 0x006fe40000000000 */
[----:B------:R-:W-:Y:S01]  /*3310*/  SEL R10, R10, RZ, P0 ;  /* 0x000000ff0a0a7207 */ /* 0x000fe20000000000 */
[----:B------:R-:W-:Y:S01]  /*3320*/  USEL UR4, URZ, 0x1, UP0 ;  /* 0x00000001ff047887 */ /* 0x000fe20008000000 */
[----:B------:R-:W-:Y:S01]  /*3330*/  LOP3.LUT R9, R9, R0, RZ, 0x3c, !PT ;  /* 0x0000000009097212 */ /* 0x000fe200078e3cff */
[----:B------:R-:W-:Y:S01]  /*3340*/  USEL UR18, UR18, URZ, UP0 ;  /* 0x000000ff12127287 */ /* 0x000fe20008000000 */
[----:B------:R1:W-:Y:S03]  /*3350*/  UTCBAR [UR9], URZ ;  /* 0x000000ff090073e9 */ /* 0x0003e600080000ff */
[----:B------:R-:W-:Y:S01]  /*3360*/  LOP3.LUT R11, R11, UR4, RZ, 0x3c, !PT ;  /* 0x000000040b0b7c12 */ /* 0x000fe2000f8e3cff */
[----:B------:R-:W-:Y:S07]  /*3370*/  @P1 BRA `(.L_x_59) ;  /* 0xfffffff800c41947 */ /* 0x000fee000383ffff */
[----:B------:R-:W2:Y:S01]  /*3380*/  S2UR UR4, SR_CgaCtaId ;  /* 0x00000000000479c3 */ /* 0x000ea20000008800 */
[----:B------:R-:W-:Y:S01]  /*3390*/  ELECT P0, URZ, PT ;  /* 0x0000000000ff782f */ /* 0x000fe20003800000 */
[----:B------:R-:W-:Y:S01]  /*33a0*/  IMAD.MOV.U32 R0, RZ, RZ, 0x1 ;  /* 0x00000001ff007424 */ /* 0x000fe200078e00ff */
[----:B------:R-:W-:Y:S01]  /*33b0*/  UIADD3 UR6, UPT, UPT, UR6, 0xb0, URZ ;  /* 0x000000b006067890 */ /* 0x000fe2000fffe0ff */
[----:B------:R-:W-:Y:S01]  /*33c0*/  SHF.L.U32 R3, R11, 0x1f, RZ ;  /* 0x0000001f0b037819 */ /* 0x000fe200000006ff */
[----:B------:R-:W-:-:S03]  /*33d0*/  UMOV UR5, 0x40 ;  /* 0x0000004000057882 */ /* 0x000fc60000000000 */
[----:B------:R-:W-:Y:S01]  /*33e0*/  UVIRTCOUNT.DEALLOC.SMPOOL 0x80 ;  /* 0x000000800000784c */ /* 0x000fe20000000000 */
[----:B--2---:R-:W-:Y:S02]  /*33f0*/  ULEA UR4, UR4, UR5, 0x18 ;  /* 0x0000000504047291 */ /* 0x004fe4000f8ec0ff */
[----:B------:R-:W-:-:S07]  /*3400*/  ULEA UR5, UR18, UR6, 0x3 ;  /* 0x0000000612057291 */ /* 0x000fce000f8e18ff */
[----:B------:R2:W-:Y:S02]  /*3410*/  @P0 STS.U8 [UR4+0x1c], R0 ;  /* 0x00001c00ff000988 */ /* 0x0005e40008000004 */
[----:B------:R-:W3:Y:S02]  /*3420*/  SYNCS.PHASECHK.TRANS64.TRYWAIT P0, [UR5], R3 ;  /* 0x00000003ff0075a7 */ /* 0x000ee40008001105 */
[----:B--23--:R-:W-:Y:S05]  /*3430*/  @!P0 BRA `(.L_x_60) ;  /* 0x0000004000408947 */ /* 0x00cfea0003800000 */
.L_x_125:
[----:B------:R-:W-:-:S04]  /*3440*/  UIADD3 UR7, UPT, UPT, UR18, 0x1, URZ ;  /* 0x0000000112077890 */ /* 0x000fc8000fffe0ff */
[----:B------:R-:W-:-:S04]  /*3450*/  UISETP.NE.AND UP0, UPT, UR7, 0x4, UPT ;  /* 0x000000040700788c */ /* 0x000fc8000bf05270 */
[----:B------:R-:W-:Y:S02]  /*3460*/  USEL UR8, URZ, 0x1, UP0 ;  /* 0x00000001ff087887 */ /* 0x000fe40008000000 */
[----:B------:R-:W-:-:S04]  /*3470*/  USEL UR7, UR7, URZ, UP0 ;  /* 0x000000ff07077287 */ /* 0x000fc80008000000 */
[----:B------:R-:W-:Y:S01]  /*3480*/  ULEA UR5, UR7, UR6, 0x3 ;  /* 0x0000000607057291 */ /* 0x000fe2000f8e18ff */
[----:B------:R-:W-:-:S04]  /*3490*/  LOP3.LUT R2, R11, UR8, RZ, 0x3c, !PT ;  /* 0x000000080b027c12 */ /* 0x000fc8000f8e3cff */
[----:B--2---:R-:W-:-:S04]  /*34a0*/  SHF.L.U32 R3, R2, 0x1f, RZ ;  /* 0x0000001f02037819 */ /* 0x004fc800000006ff */
[----:B------:R-:W2:Y:S02]  /*34b0*/  SYNCS.PHASECHK.TRANS64.TRYWAIT P0, [UR5], R3 ;  /* 0x00000003ff0075a7 */ /* 0x000ea40008001105 */
[----:B--2---:R-:W-:Y:S05]  /*34c0*/  @!P0 BRA `(.L_x_61) ;  /* 0x0000004000348947 */ /* 0x004fea0003800000 */
.L_x_127:
        /* <DEDUP_REMOVED lines=9> */
.L_x_129:
[----:B------:R-:W-:-:S04]  /*3560*/  UIADD3 UR7, UPT, UPT, UR7, 0x1, URZ ;  /* 0x0000000107077890 */ /* 0x000fc8000fffe0ff */
[----:B------:R-:W-:-:S04]  /*3570*/  UISETP.NE.AND UP0, UPT, UR7, 0x4, UPT ;  /* 0x000000040700788c */ /* 0x000fc8000bf05270 */
[----:B------:R-:W-:Y:S02]  /*3580*/  USEL UR5, URZ, 0x1, UP0 ;  /* 0x00000001ff057887 */ /* 0x000fe40008000000 */
[----:B------:R-:W-:-:S04]  /*3590*/  USEL UR7, UR7, URZ, UP0 ;  /* 0x000000ff07077287 */ /* 0x000fc80008000000 */
[----:B------:R-:W-:Y:S01]  /*35a0*/  ULEA UR7, UR7, UR6, 0x3 ;  /* 0x0000000607077291 */ /* 0x000fe2000f8e18ff */
[----:B--2---:R-:W-:-:S04]  /*35b0*/  LOP3.LUT R3, R2, UR5, RZ, 0x3c, !PT ;  /* 0x0000000502037c12 */ /* 0x004fc8000f8e3cff */
[----:B------:R-:W-:-:S04]  /*35c0*/  SHF.L.U32 R3, R3, 0x1f, RZ ;  /* 0x0000001f03037819 */ /* 0x000fc800000006ff */
[----:B------:R-:W2:Y:S02]  /*35d0*/  SYNCS.PHASECHK.TRANS64.TRYWAIT P0, [UR7], R3 ;  /* 0x00000003ff0075a7 */ /* 0x000ea40008001107 */
[----:B--2---:R-:W-:Y:S05]  /*35e0*/  @!P0 BRA `(.L_x_63) ;  /* 0x00000040001c8947 */ /* 0x004fea0003800000 */
.L_x_131:
[----:B------:R-:W-:Y:S01]  /*35f0*/  NOP ;  /* 0x0000000000007918 */ /* 0x000fe20000000000 */
[----:B--2---:R-:W2:Y:S01]  /*3600*/  LDS R0, [UR4+0x14] ;  /* 0x00001404ff007984 */ /* 0x004ea20008000800 */
[----:B------:R-:W-:Y:S01]  /*3610*/  ULOP3.LUT UR6, UR19, 0xffff, URZ, 0xc0, !UPT ;  /* 0x0000ffff13067892 */ /* 0x000fe2000f8ec0ff */
[----:B------:R-:W-:Y:S01]  /*3620*/  UMOV UR8, 0xffff ;  /* 0x0000ffff00087882 */ /* 0x000fe20000000000 */
[----:B------:R-:W-:Y:S02]  /*3630*/  UMOV UR5, 0x1 ;  /* 0x0000000100057882 */ /* 0x000fe40000000000 */
[----:B------:R-:W-:-:S04]  /*3640*/  USHF.R.U32.HI UR6, URZ, 0x5, UR6 ;  /* 0x00000005ff067899 */ /* 0x000fc80008011606 */
[----:B------:R-:W-:Y:S02]  /*3650*/  USHF.L.U32 UR8, UR8, UR6, URZ ;  /* 0x0000000608087299 */ /* 0x000fe400080006ff */
[----:B------:R-:W-:-:S04]  /*3660*/  USHF.L.U32 UR5, UR5, UR6, URZ ;  /* 0x0000000605057299 */ /* 0x000fc800080006ff */
[----:B--2---:R-:W-:-:S04]  /*3670*/  LOP3.LUT R0, R0, UR8, RZ, 0xc0, !PT ;  /* 0x0000000800007c12 */ /* 0x004fc8000f8ec0ff */
[----:B------:R-:W-:-:S13]  /*3680*/  ISETP.NE.AND P0, PT, R0, UR8, PT ;  /* 0x0000000800007c0c */ /* 0x000fda000bf05270 */
[----:B------:R-:W-:Y:S05]  /*3690*/  @P0 BRA `(.L_x_64) ;  /* 0x0000000000580947 */ /* 0x000fea0003800000 */
[----:B------:R-:W2:Y:S02]  /*36a0*/  LDS R0, [UR4+0x18] ;  /* 0x00001804ff007984 */ /* 0x000ea40008000800 */
[----:B--2---:R-:W-:-:S04]  /*36b0*/  LOP3.LUT R0, R0, UR5, RZ, 0xc0, !PT ;  /* 0x0000000500007c12 */ /* 0x004fc8000f8ec0ff */
[----:B------:R-:W-:-:S13]  /*36c0*/  ISETP.NE.AND P0, PT, R0, UR5, PT ;  /* 0x0000000500007c0c */ /* 0x000fda000bf05270 */
[----:B------:R-:W-:Y:S05]  /*36d0*/  @P0 BRA `(.L_x_65) ;  /* 0x00000000003c0947 */ /* 0x000fea0003800000 */
[----:B------:R-:W2:Y:S01]  /*36e0*/  S2R R2, SR_LANEID ;  /* 0x0000000000027919 */ /* 0x000ea20000000000 */
[----:B------:R-:W-:Y:S01]  /*36f0*/  ULOP3.LUT UR8, URZ, UR8, URZ, 0x33, !UPT ;  /* 0x00000008ff087292 */ /* 0x000fe2000f8e33ff */
[----:B------:R-:W-:Y:S01]  /*3700*/  LOP3.LUT R4, RZ, UR5, RZ, 0x33, !PT ;  /* 0x00000005ff047c12 */ /* 0x000fe2000f8e33ff */
[----:B------:R-:W-:Y:S02]  /*3710*/  VOTEU.ANY UR7, UPT, PT ;  /* 0x0000000000077886 */ /* 0x000fe400038e0100 */
[----:B------:R-:W-:Y:S01]  /*3720*/  UFLO.U32 UR7, UR7 ;  /* 0x00000007000772bd */ /* 0x000fe200080e0000 */
[----:B------:R-:W3:Y:S01]  /*3730*/  REDUX UR5, R4 ;  /* 0x00000000040573c4 */ /* 0x000ee20000000000 */
[----:B------:R-:W-:-:S06]  /*3740*/  IMAD.U32 R0, RZ, RZ, UR8 ;  /* 0x00000008ff007e24 */ /* 0x000fcc000f8e00ff */
[----:B------:R1:W-:Y:S01]  /*3750*/  UTCATOMSWS.AND URZ, UR8 ;  /* 0x0000000800ff79e3 */ /* 0x0003e20008000000 */
[----:B------:R-:W4:Y:S01]  /*3760*/  REDUX UR6, R0 ;  /* 0x00000000000673c4 */ /* 0x000f220000000000 */
[----:B--2---:R-:W-:Y:S01]  /*3770*/  ISETP.EQ.U32.AND P0, PT, R2, UR7, PT ;  /* 0x0000000702007c0c */ /* 0x004fe2000bf02070 */
[----:B---3--:R-:W-:Y:S01]  /*3780*/  IMAD.U32 R2, RZ, RZ, UR5 ;  /* 0x00000005ff027e24 */ /* 0x008fe2000f8e00ff */
[----:B----4-:R-:W-:-:S11]  /*3790*/  MOV R3, UR6 ;  /* 0x0000000600037c02 */ /* 0x010fd60008000f00 */
[----:B------:R1:W-:Y:S04]  /*37a0*/  @P0 ATOMS.AND RZ, [UR4+0x14], R3 ;  /* 0x00001403ffff098c */ /* 0x0003e8000a800004 */
[----:B------:R1:W-:Y:S01]  /*37b0*/  @P0 ATOMS.AND RZ, [UR4+0x18], R2 ;  /* 0x00001802ffff098c */ /* 0x0003e2000a800004 */
[----:B------:R-:W-:Y:S05]  /*37c0*/  BRA `(.L_x_66) ;  /* 0x0000000000147947 */ /* 0x000fea0003800000 */
.L_x_65:
[----:B------:R-:W-:Y:S02]  /*37d0*/  MOV R2, 0x37f0 ;  /* 0x000037f000027802 */ /* 0x000fe40000000f00 */
[----:B-1--45:R-:W-:Y:S05]  /*37e0*/  CALL.REL.NOINC `($__internal_0_$__cuda_sm10x_tcgen05_guardrail_trap_col_being_dealloced_not_returned_by_alloc) ;  /* 0x0000004000787944 */ /* 0x032fea0003c00000 */
[----:B------:R-:W-:Y:S05]  /*37f0*/  BRA `(.L_x_66) ;  /* 0x0000000000087947 */ /* 0x000fea0003800000 */
.L_x_64:
[----:B------:R-:W-:Y:S02]  /*3800*/  MOV R2, 0x3820 ;  /* 0x0000382000027802 */ /* 0x000fe40000000f00 */
[----:B-1--45:R-:W-:Y:S05]  /*3810*/  CALL.REL.NOINC `($__internal_2_$__cuda_sm10x_tcgen05_guardrail_trap_unallocated_columns_being_dealloced) ;  /* 0x0000004000847944 */ /* 0x032fea0003c00000 */
.L_x_66:
[----:B------:R-:W-:Y:S01]  /*3820*/  NOP ;  /* 0x0000000000007918 */ /* 0x000fe20000000000 */
[----:B-1----:R-:W-:Y:S05]  /*3830*/  EXIT ;  /* 0x000000000000794d */ /* 0x002fea0003800000 */
.L_x_48:
[----:B------:R-:W-:-:S09]  /*3840*/  UISETP.NE.OR UP2, UPT, UR8, 0x3, !UP2 ;  /* 0x000000030800788c */ /* 0x000fd2000d745670 */
[----:B------:R-:W-:Y:S05]  /*3850*/  BRA.U UP2, `(.L_x_67) ;  /* 0x0000000d02407547 */ /* 0x000fea000b800000 */
[----:B------:R-:W1:Y:S01]  /*3860*/  LDC R0, c[0x0][0xb30] ;  /* 0x0002cc00ff007b82 */ /* 0x000e620000000800 */
[----:B------:R-:W2:Y:S01]  /*3870*/  LDCU.64 UR8, c[0x0][0x888] ;  /* 0x00011100ff0877ac */ /* 0x000ea20008000a00 */
[----:B------:R-:W-:Y:S02]  /*3880*/  HFMA2 R29, -RZ, RZ, 0, 0 ;  /* 0x00000000ff1d7431 */ /* 0x000fe400000001ff */
[----:B------:R-:W-:Y:S01]  /*3890*/  IMAD.MOV.U32 R31, RZ, RZ, 0x1 ;  /* 0x00000001ff1f7424 */ /* 0x000fe200078e00ff */
[----:B------:R-:W-:Y:S01]  /*38a0*/  MOV R23, 0x1000 ;  /* 0x0000100000177802 */ /* 0x000fe20000000f00 */
[----:B------:R-:W4:Y:S01]  /*38b0*/  LDCU.64 UR4, c[0x0][0x890] ;  /* 0x00011200ff0477ac */ /* 0x000f220008000a00 */
[----:B------:R-:W-:Y:S01]  /*38c0*/  IMAD.MOV.U32 R30, RZ, RZ, RZ ;  /* 0x000000ffff1e7224 */ /* 0x000fe200078e00ff */
[----:B------:R-:W3:Y:S01]  /*38d0*/  LDC R19, c[0x0][0x370] ;  /* 0x0000dc00ff137b82 */ /* 0x000ee20000000800 */
[----:B------:R-:W-:Y:S01]  /*38e0*/  UMOV UR7, 0x400 ;  /* 0x0000040000077882 */ /* 0x000fe20000000000 */
[----:B------:R-:W-:-:S02]  /*38f0*/  UPLOP3.LUT UP1, UPT, UPT, UPT, UPT, 0x40, 0x4 ;  /* 0x000000000004789c */ /* 0x000fc40003f2e870 */
[----:B------:R-:W-:-:S04]  /*3900*/  ULEA UR7, UR37, UR7, 0x18 ;  /* 0x0000000725077291 */ /* 0x000fc8000f8ec0ff */
[----:B------:R-:W3:Y:S01]  /*3910*/  LDC R2, c[0x0][0xb0c] ;  /* 0x0002c300ff027b82 */ /* 0x000ee20000000800 */
[----:B------:R-:W-:Y:S02]  /*3920*/  UIADD3 UR13, UPT, UPT, UR7, 0x48, URZ ;  /* 0x00000048070d7890 */ /* 0x000fe4000fffe0ff */
[----:B--2---:R-:W-:Y:S02]  /*3930*/  UISETP.NE.U32.AND UP2, UPT, UR8, URZ, UPT ;  /* 0x000000ff0800728c */ /* 0x004fe4000bf45070 */
[----:B------:R-:W-:Y:S02]  /*3940*/  UIADD3 UR17, UPT, UPT, UR7, 0x40, URZ ;  /* 0x0000004007117890 */ /* 0x000fe4000fffe0ff */
[----:B----4-:R-:W-:Y:S01]  /*3950*/  UISETP.NE.U32.AND UP3, UPT, UR4, URZ, UPT ;  /* 0x000000ff0400728c */ /* 0x010fe2000bf65070 */
[----:B------:R-:W2:Y:S01]  /*3960*/  LDC R18, c[0x0][0xb20] ;  /* 0x0002c800ff127b82 */ /* 0x000ea20000000800 */
[----:B-1----:R-:W-:Y:S01]  /*3970*/  ISETP.NE.AND P1, PT, R0, 0x1, PT ;  /* 0x000000010000780c */ /* 0x002fe20003f25270 */
[----:B------:R-:W-:-:S02]  /*3980*/  UISETP.NE.AND.EX UP2, UPT, UR9, URZ, UPT, UP2 ;  /* 0x000000ff0900728c */ /* 0x000fc4000bf45320 */
[----:B------:R-:W-:Y:S02]  /*3990*/  UPRMT UR13, UR37, 0x654, UR13 ;  /* 0x00000654250d7896 */ /* 0x000fe4000800000d */
[----:B------:R-:W-:Y:S02]  /*39a0*/  UISETP.NE.AND.EX UP3, UPT, UR5, URZ, UPT, UP3 ;  /* 0x000000ff0500728c */ /* 0x000fe4000bf65330 */
[----:B------:R-:W1:Y:S08]  /*39b0*/  LDC.64 R32, c[0x0][0x348] ;  /* 0x0000d200ff207b82 */ /* 0x000e700000000a00 */
[----:B------:R-:W4:Y:S08]  /*39c0*/  LDC.64 R16, c[0x0][0xb10] ;  /* 0x0002c400ff107b82 */ /* 0x000f300000000a00 */
[----:B------:R-:W1:Y:S08]  /*39d0*/  LDC.64 R6, c[0x0][0xb18] ;  /* 0x0002c600ff067b82 */ /* 0x000e700000000a00 */
[----:B------:R-:W1:Y:S08]  /*39e0*/  LDC.64 R4, c[0x0][0xb28] ;  /* 0x0002ca00ff047b82 */ /* 0x000e700000000a00 */
[----:B--23--:R-:W1:Y:S02]  /*39f0*/  LDC R22, c[0x0][0x374] ;  /* 0x0000dd00ff167b82 */ /* 0x00ce640000000800 */
.L_x_76:
[C---:B------:R-:W-:Y:S02]  /*3a00*/  LEA R0, R30.reuse, UR7, 0x3 ;  /* 0x000000071e007c11 */ /* 0x040fe4000f8e18ff */
[----:B------:R-:W-:Y:S02]  /*3a10*/  SHF.L.U32 R3, R29, 0x1f, RZ ;  /* 0x0000001f1d037819 */ /* 0x000fe400000006ff */
[----:B------:R-:W-:Y:S02]  /*3a20*/  LEA R24, R30, UR7, 0x4 ;  /* 0x000000071e187c11 */ /* 0x000fe4000f8e20ff */
[----:B--2---:R-:W2:Y:S02]  /*3a30*/  SYNCS.PHASECHK.TRANS64.TRYWAIT P0, [R0+URZ+0x70], R3 ;  /* 0x00007003000075a7 */ /* 0x004ea400080011ff */
[----:B--2---:R-:W-:Y:S05]  /*3a40*/  @!P0 BRA `(.L_x_68) ;  /* 0x0000003c001c8947 */ /* 0x004fea0003800000 */
.L_x_132:
[----:B------:R-:W-:Y:S01]  /*3a50*/  ISETP.GE.AND P0, PT, R40, 0x1, PT ;  /* 0x000000012800780c */ /* 0x000fe20003f06270 */
[----:B------:R-:W3:Y:S01]  /*3a60*/  LDS.128 R24, [R24+0x100] ;  /* 0x0001000018187984 */ /* 0x000ee20000000c00 */
[----:B--2---:R-:W-:Y:S01]  /*3a70*/  VIADD R0, R0, 0x80 ;  /* 0x0000008000007836 */ /* 0x004fe20000000000 */
[----:B------:R-:W-:Y:S01]  /*3a80*/  @!PT LDS RZ, [RZ] ;  /* 0x00000000fffff984 */ /* 0x000fe20000000800 */
[----:B------:R-:W-:Y:S01]  /*3a90*/  @!PT LDS RZ, [RZ] ;  /* 0x00000000fffff984 */ /* 0x000fe20000000800 */
[----:B------:R-:W-:Y:S01]  /*3aa0*/  @!PT LDS RZ, [RZ] ;  /* 0x00000000fffff984 */ /* 0x000fe20000000800 */
[----:B------:R-:W-:Y:S01]  /*3ab0*/  @!PT LDS RZ, [RZ] ;  /* 0x00000000fffff984 */ /* 0x000fe20000000800 */
[----:B------:R2:W-:Y:S06]  /*3ac0*/  MEMBAR.ALL.CTA ;  /* 0x0000000000007992 */ /* 0x0005ec0000008000 */
[----:B--2---:R-:W2:Y:S01]  /*3ad0*/  FENCE.VIEW.ASYNC.S ;  /* 0x00000000000073c6 */ /* 0x004ea20000000000 */
[----:B------:R-:W-:Y:S04]  /*3ae0*/  PRMT R0, RZ, 0x654, R0 ;  /* 0x00000654ff007816 */ /* 0x000fe80000000000 */
[----:B--2---:R2:W-:Y:S01]  /*3af0*/  SYNCS.ARRIVE.TRANS64.RED.A1T0 RZ, [R0+URZ], RZ ;  /* 0x000000ff00ff79a7 */ /* 0x0045e200081004ff */
[----:B---3--:R-:W-:Y:S11]  /*3b00*/  LOP3.LUT P3, RZ, R26, 0x1, RZ, 0xc0, !PT ;  /* 0x000000011aff7812 */ /* 0x008ff6000786c0ff */
[----:B------:R-:W-:Y:S02]  /*3b10*/  @!UPT UIADD3 URZ, UPT, UPT, URZ, URZ, URZ ;  /* 0x000000fffffff290 */ /* 0x000fe4000fffe0ff */
[----:B------:R-:W-:Y:S02]  /*3b20*/  @P3 MOV R13, R24 ;  /* 0x00000018000d3202 */ /* 0x000fe40000000f00 */
[----:B------:R-:W-:Y:S01]  /*3b30*/  @P3 LOP3.LUT R8, R25, 0xffff, RZ, 0xc0, !PT ;  /* 0x0000ffff19083812 */ /* 0x000fe200078ec0ff */
[----:B--2---:R-:W-:Y:S06]  /*3b40*/  @!P0 BRA `(.L_x_69) ;  /* 0x0000000000a48947 */ /* 0x004fec0003800000 */
[----:B-1----:R-:W-:Y:S01]  /*3b50*/  IMAD.HI.U32 R35, R22, R7, RZ ;  /* 0x0000000716237227 */ /* 0x002fe200078e00ff */
[----:B------:R-:W-:Y:S02]  /*3b60*/  ISETP.NE.AND P0, PT, R6, 0x1, PT ;  /* 0x000000010600780c */ /* 0x000fe40003f05270 */
[----:B------:R-:W-:Y:S01]  /*3b70*/  ISETP.NE.AND P2, PT, R40, 0x1, PT ;  /* 0x000000012800780c */ /* 0x000fe20003f45270 */
[----:B----4-:R-:W-:Y:S01]  /*3b80*/  IMAD.HI.U32 R34, R19, R16, RZ ;  /* 0x0000001013227227 */ /* 0x010fe200078e00ff */
[----:B------:R-:W-:Y:S02]  /*3b90*/  SHF.R.U32.HI R35, RZ, R18, R35 ;  /* 0x00000012ff237219 */ /* 0x000fe40000011623 */
[----:B------:R-:W-:Y:S01]  /*3ba0*/  ISETP.NE.AND P4, PT, R2, 0x1, PT ;  /* 0x000000010200780c */ /* 0x000fe20003f85270 */
[----:B------:R-:W-:Y:S01]  /*3bb0*/  IMAD.HI.U32 R36, R13, R16, RZ ;  /* 0x000000100d247227 */ /* 0x000fe200078e00ff */
[----:B------:R-:W-:Y:S02]  /*3bc0*/  SHF.R.U32.HI R34, RZ, R17, R34 ;  /* 0x00000011ff227219 */ /* 0x000fe40000011622 */
[----:B------:R-:W-:Y:S01]  /*3bd0*/  SEL R3, R22, R35, !P0 ;  /* 0x0000002316037207 */ /* 0x000fe20004000000 */
[C---:B------:R-:W-:Y:S01]  /*3be0*/  IMAD.HI.U32 R35, R8.reuse, R7, RZ ;  /* 0x0000000708237227 */ /* 0x040fe200078e00ff */
[----:B------:R-:W-:Y:S02]  /*3bf0*/  SEL R11, R19, R34, !P4 ;  /* 0x00000022130b7207 */ /* 0x000fe40006000000 */
[----:B------:R-:W-:Y:S01]  /*3c00*/  SHF.R.U32.HI R36, RZ, R17, R36 ;  /* 0x00000011ff247219 */ /* 0x000fe20000011624 */
[----:B------:R-:W-:Y:S01]  /*3c10*/  IMAD.HI.U32 R38, R3, R4, RZ ;  /* 0x0000000403267227 */ /* 0x000fe200078e00ff */
[----:B------:R-:W-:Y:S03]  /*3c20*/  SHF.R.U32.HI R35, RZ, R18, R35 ;  /* 0x00000012ff237219 */ /* 0x000fe60000011623 */
[----:B------:R-:W-:Y:S01]  /*3c30*/  IMAD.HI.U32 R34, R11, R4, RZ ;  /* 0x000000040b227227 */ /* 0x000fe200078e00ff */
[----:B------:R-:W-:Y:S02]  /*3c40*/  @P2 SHF.R.U32.HI R3, RZ, R5, R38 ;  /* 0x00000005ff032219 */ /* 0x000fe40000011626 */
[----:B------:R-:W-:Y:S02]  /*3c50*/  SEL R9, R8, R35, !P0 ;  /* 0x0000002308097207 */ /* 0x000fe40004000000 */
[----:B------:R-:W-:Y:S01]  /*3c60*/  @P2 SHF.R.U32.HI R11, RZ, R5, R34 ;  /* 0x00000005ff0b2219 */ /* 0x000fe20000011622 */
[C---:B------:R-:W-:Y:S01]  /*3c70*/  IMAD R10, R40.reuse, R3, RZ ;  /* 0x00000003280a7224 */ /* 0x040fe200078e02ff */
[----:B------:R-:W-:Y:S01]  /*3c80*/  SEL R3, R13, R36, !P4 ;  /* 0x000000240d037207 */ /* 0x000fe20006000000 */
[C---:B------:R-:W-:Y:S03]  /*3c90*/  IMAD.HI.U32 R14, R9.reuse, R4, RZ ;  /* 0x00000004090e7227 */ /* 0x040fe600078e00ff */
[----:B------:R-:W-:Y:S01]  /*3ca0*/  ISETP.GE.AND P0, PT, R9, R10, PT ;  /* 0x0000000a0900720c */ /* 0x000fe20003f06270 */
[C---:B------:R-:W-:Y:S01]  /*3cb0*/  IMAD R12, R40.reuse, R11, RZ ;  /* 0x0000000b280c7224 */ /* 0x040fe200078e02ff */
[-C--:B------:R-:W-:Y:S04]  /*3cc0*/  SHF.R.U32.HI R14, RZ, R5.reuse, R14 ;  /* 0x00000005ff0e7219 */ /* 0x080fe8000001160e */
[----:B------:R-:W-:Y:S02]  /*3cd0*/  ISETP.GE.OR P0, PT, R3, R12, P0 ;  /* 0x0000000c0300720c */ /* 0x000fe40000706670 */
[----:B------:R-:W-:Y:S05]  /*3ce0*/  SEL R15, R9, R14, !P2 ;  /* 0x0000000e090f7207 */ /* 0x000fea0005000000 */
[----:B------:R-:W-:Y:S04]  /*3cf0*/  IMAD.MOV R14, RZ, RZ, -R15 ;  /* 0x000000ffff0e7224 */ /* 0x000fe800078e0a0f */
[----:B------:R-:W-:Y:S02]  /*3d00*/  IMAD R14, R40, R14, R9 ;  /* 0x0000000e280e7224 */ /* 0x000fe400078e0209 */
[C---:B------:R-:W-:Y:S05]  /*3d10*/  @!P0 IMAD.HI.U32 R10, R3.reuse, R4, RZ ;  /* 0x00000004030a8227 */ /* 0x040fea00078e00ff */
[----:B------:R-:W-:Y:S04]  /*3d20*/  @!P0 SHF.R.U32.HI R10, RZ, R5, R10 ;  /* 0x00000005ff0a8219 */ /* 0x000fe8000001160a */
[----:B------:R-:W-:Y:S01]  /*3d30*/  @!P0 SEL R0, R3, R10, !P2 ;  /* 0x0000000a03008207 */ /* 0x000fe20005000000 */
[----:B------:R-:W-:Y:S03]  /*3d40*/  IMAD.MOV R10, RZ, RZ, -R3 ;  /* 0x000000ffff0a7224 */ /* 0x000fe600078e0a03 */
[----:B------:R-:W-:Y:S01]  /*3d50*/  @!P0 IADD3 R15, PT, PT, R15, -R0, RZ ;  /* 0x800000000f0f8210 */ /* 0x000fe20007ffe0ff */
[----:B------:R-:W-:Y:S01]  /*3d60*/  @!P0 IMAD R0, R11, R14, R0 ;  /* 0x0000000e0b008224 */ /* 0x000fe200078e0200 */
[----:B------:R-:W-:Y:S01]  /*3d70*/  IADD3 R11, PT, PT, -R9, RZ, RZ ;  /* 0x000000ff090b7210 */ /* 0x000fe20007ffe1ff */
[----:B------:R-:W-:Y:S02]  /*3d80*/  IMAD R13, R2, R10, R13 ;  /* 0x0000000a020d7224 */ /* 0x000fe400078e020d */
[----:B------:R-:W-:Y:S02]  /*3d90*/  @!P0 IMAD R9, R15, R40, R3 ;  /* 0x000000280f098224 */ /* 0x000fe400078e0203 */
[----:B------:R-:W-:Y:S02]  /*3da0*/  @!P0 IMAD.MOV.U32 R3, RZ, RZ, R0 ;  /* 0x000000ffff038224 */ /* 0x000fe400078e0000 */
[----:B------:R-:W-:Y:S02]  /*3db0*/  IMAD R8, R6, R11, R8 ;  /* 0x0000000b06087224 */ /* 0x000fe400078e0208 */
[----:B------:R-:W-:Y:S02]  /*3dc0*/  IMAD R13, R3, R2, R13 ;  /* 0x00000002030d7224 */ /* 0x000fe400078e020d */
[----:B------:R-:W-:Y:S02]  /*3dd0*/  IMAD R8, R9, R6, R8 ;  /* 0x0000000609087224 */ /* 0x000fe400078e0208 */
.L_x_69:
[----:B------:R-:W-:Y:S05]  /*3de0*/  BRA.U UP1, `(.L_x_70) ;  /* 0x0000000101107547 */ /* 0x000fea000b800000 */
[----:B------:R-:W-:Y:S04]  /*3df0*/  MOV R0, UR6 ;  /* 0x0000000600007c02 */ /* 0x000fe80008000f00 */
[----:B------:R-:W-:Y:S04]  /*3e00*/  SHF.L.U32 R3, R0, 0x1f, RZ ;  /* 0x0000001f00037819 */ /* 0x000fe800000006ff */
[----:B------:R-:W2:Y:S02]  /*3e10*/  SYNCS.PHASECHK.TRANS64.TRYWAIT P0, [UR7+0x68], R3 ;  /* 0x00006803ff0075a7 */ /* 0x000ea40008001107 */
[----:B--2---:R-:W-:Y:S05]  /*3e20*/  @!P0 BRA `(.L_x_71) ;  /* 0x0000003800388947 */ /* 0x004fea0003800000 */
.L_x_70:
[----:B------:R-:W-:Y:S02]  /*3e30*/  R2UR UR19, R21 ;  /* 0x00000000151372ca */ /* 0x000fe400000e0000 */
[----:B------:R-:W-:Y:S02]  /*3e40*/  R2UR UR18, R20 ;  /* 0x00000000141272ca */ /* 0x000fe400000e0000 */
[----:B------:R-:W-:Y:S02]  /*3e50*/  ISETP.NE.U32.AND P2, PT, RZ, UR4, PT ;  /* 0x00000004ff007c0c */ /* 0x000fe4000bf45070 */
[----:B------:R-:W-:Y:S02]  /*3e60*/  SHF.L.U32 R12, R31, 0x1f, RZ ;  /* 0x0000001f1f0c7819 */ /* 0x000fe400000006ff */
[----:B------:R-:W-:Y:S05]  /*3e70*/  ISETP.NE.AND.EX P2, PT, RZ, UR5, PT, P2 ;  /* 0x00000005ff007c0c */ /* 0x000fea000bf45320 */
[----:B------:R-:W-:Y:S02]  /*3e80*/  USHF.L.U32 UR19, UR19, 0x6, URZ ;  /* 0x0000000613137899 */ /* 0x000fe400080006ff */
[----:B------:R-:W-:Y:S01]  /*3e90*/  USHF.L.U32 UR18, UR18, 0x7, URZ ;  /* 0x0000000712127899 */ /* 0x000fe200080006ff */
[----:B------:R-:W-:Y:S11]  /*3ea0*/  BRA.U !UP3, `(.L_x_72) ;  /* 0x000000010b347547 */ /* 0x000ff6000b800000 */
[----:B------:R-:W-:Y:S01]  /*3eb0*/  UPLOP3.LUT UP0, UPT, UPT, UPT, UP2, 0x80, 0x8 ;  /* 0x000000000008789c */ /* 0x000fe20003f0f020 */
[----:B--2---:R-:W-:Y:S02]  /*3ec0*/  HFMA2 R0, -RZ, RZ, 0, 5.9604644775390625e-08 ;  /* 0x00000001ff007431 */ /* 0x004fe400000001ff */
[----:B------:R-:W-:Y:S03]  /*3ed0*/  IMAD.MOV.U32 R95, RZ, RZ, 0x1 ;  /* 0x00000001ff5f7424 */ /* 0x000fe600078e00ff */
[----:B------:R-:W-:Y:S05]  /*3ee0*/  PLOP3.LUT P0, PT, PT, PT, UP0, 0x80, 0x8 ;  /* 0x000000000008781c */ /* 0x000fea0003f0f008 */
[----:B------:R-:W2:Y:S01]  /*3ef0*/  @UP0 LDCU.64 UR10, c[0x0][0x888] ;  /* 0x00011100ff0a07ac */ /* 0x000ea20008000a00 */
[----:B------:R-:W-:Y:S07]  /*3f00*/  @UP0 UIMAD UR8, UR36, UR4, URZ ;  /* 0x00000004240802a4 */ /* 0x000fee000f8e02ff */
[----:B------:R-:W-:Y:S01]  /*3f10*/  @!P0 PRMT R95, R0, 0x7610, R95 ;  /* 0x00007610005f8816 */ /* 0x000fe2000000005f */
[----:B--2---:R-:W-:Y:S03]  /*3f20*/  @UP0 UIMAD.WIDE UR10, UR8, 0x4, UR10 ;  /* 0x00000004080a08a5 */ /* 0x004fe6000f8e020a */
[----:B------:R-:W2:Y:S03]  /*3f30*/  @!UP0 LDCU UR8, c[0x0][0x880] ;  /* 0x00011000ff0887ac */ /* 0x000ea60008000800 */
[----:B------:R-:W-:Y:S01]  /*3f40*/  IMAD.U32 R10, RZ, RZ, UR10 ;  /* 0x0000000aff0a7e24 */ /* 0x000fe2000f8e00ff */
[----:B------:R-:W-:Y:S05]  /*3f50*/  MOV R11, UR11 ;  /* 0x0000000b000b7c02 */ /* 0x000fea0008000f00 */
[----:B-----5:R3:W5:Y:S02]  /*3f60*/  @P0 LDG.E R49, desc[UR46][R10.64] ;  /* 0x0000002e0a310981 */ /* 0x020764000c1e1900 */
[----:B--23--:R-:W-:Y:S07]  /*3f70*/  @!P0 IMAD.U32 R49, RZ, RZ, UR8 ;  /* 0x00000008ff318e24 */ /* 0x00cfee000f8e00ff */
.L_x_72:
[----:B-----5:R-:W-:Y:S01]  /*3f80*/  @!P2 FSETP.EQ.AND P0, PT, R49, RZ, PT ;  /* 0x000000ff3100a20b */ /* 0x020fe20003f02000 */
[----:B------:R-:W-:Y:S01]  /*3f90*/  @!UPT UIADD3 URZ, UPT, UPT, URZ, URZ, URZ ;  /* 0x000000fffffff290 */ /* 0x000fe2000fffe0ff */
[----:B------:R-:W-:Y:S11]  /*3fa0*/  @!P2 BRA `(.L_x_73) ;  /* 0x000000000014a947 */ /* 0x000ff60003800000 */
[----:B------:R-:W-:Y:S02]  /*3fb0*/  LOP3.LUT P2, RZ, R95, 0xff, RZ, 0xc0, !PT ;  /* 0x000000ff5fff7812 */ /* 0x000fe4000784c0ff */
[----:B------:R-:W-:Y:S04]  /*3fc0*/  PLOP3.LUT P0, PT, PT, PT, UP0, 0x80, 0x8 ;  /* 0x000000000008781c */ /* 0x000fe80003f0f008 */
[----:B------:R-:W-:Y:S07]  /*3fd0*/  PLOP3.LUT P0, PT, P0, PT, PT, 0x8, 0x80 ;  /* 0x000000000080781c */ /* 0x000fee000070e170 */
[----:B------:R-:W-:Y:S11]  /*3fe0*/  @P2 FSETP.EQ.AND P0, PT, R49, RZ, PT ;  /* 0x000000ff3100220b */ /* 0x000ff60003f02000 */
[----:B------:R-:W-:Y:S02]  /*3ff0*/  @!UPT UIADD3 URZ, UPT, UPT, URZ, URZ, URZ ;  /* 0x000000fffffff290 */ /* 0x000fe4000fffe0ff */
.L_x_73:
[----:B------:R-:W3:Y:S01]  /*4000*/  SYNCS.PHASECHK.TRANS64.TRYWAIT P2, [UR7+0x50], R12 ;  /* 0x0000500cff0075a7 */ /* 0x000ee20008041107 */
[----:B------:R-:W-:Y:S04]  /*4010*/  ELECT P4, URZ, PT ;  /* 0x0000000000ff782f */ /* 0x000fe80003880000 */
[----:B------:R-:W-:Y:S11]  /*4020*/  PLOP3.LUT P4, PT, P0, P4, PT, 0xf2, 0x2f ;  /* 0x00000000002f781c */ /* 0x000ff60000789e72 */
[----:B------:R-:W-:Y:S02]  /*4030*/  @!UPT UIADD3 URZ, UPT, UPT, URZ, URZ, URZ ;  /* 0x000000fffffff290 */ /* 0x000fe4000fffe0ff */
[----:B-1----:R-:W-:Y:S05]  /*4040*/  @!P4 IADD3 R21, P0, PT, R32, 0x580, RZ ;  /* 0x000005802015c810 */ /* 0x002fea0007f1e0ff */
[----:B------:R-:W-:Y:S01]  /*4050*/  @!P4 IMAD.X R20, RZ, RZ, R33, P0 ;  /* 0x000000ffff14c224 */ /* 0x000fe200000e0621 */
[----:B---3--:R-:W-:Y:S07]  /*4060*/  @!P2 BRA `(.L_x_74) ;  /* 0x0000003400c0a947 */ /* 0x008fee0003800000 */
.L_x_135:
[----:B------:R-:W3:Y:S01]  /*4070*/  LDC.64 R14, c[0x0][0xb10] ;  /* 0x0002c400ff0e7b82 */ /* 0x000ee20000000a00 */
[----:B------:R-:W-:Y:S01]  /*4080*/  @!P4 R2UR UR8, R20 ;  /* 0x000000001408c2ca */ /* 0x000fe200000e0000 */
[----:B------:R-:W-:Y:S01]  /*4090*/  VOTEU.ALL UP1, P4 ;  /* 0x0000000000ff7886 */ /* 0x000fe20002020000 */
[----:B------:R-:W-:Y:S01]  /*40a0*/  @!P4 R2UR UR9, R21 ;  /* 0x000000001509c2ca */ /* 0x000fe200000e0000 */
[----:B------:R-:W-:Y:S01]  /*40b0*/  UMOV UR10, 0x0 ;  /* 0x00000000000a7882 */ /* 0x000fe20000000000 */
[----:B------:R-:W-:Y:S03]  /*40c0*/  UMOV UR11, 0x10000000 ;  /* 0x10000000000b7882 */ /* 0x000fe60000000000 */
[----:B------:R-:W5:Y:S01]  /*40d0*/  LDC.64 R10, c[0x0][0xb18] ;  /* 0x0002c600ff0a7b82 */ /* 0x000f620000000a00 */
[----:B------:R-:W-:Y:S01]  /*40e0*/  @!UP1 UIADD3 UR16, UPT, UPT, UR7, 0x200, URZ ;  /* 0x0000020007109890 */ /* 0x000fe2000fffe0ff */
[----:B------:R-:W-:Y:S01]  /*40f0*/  @P3 SHF.R.U32.HI R28, RZ, 0x10, R25 ;  /* 0x00000010ff1c3819 */ /* 0x000fe20000011619 */
[----:B------:R-:W-:Y:S01]  /*4100*/  VOTEU.ALL UP1, P4 ;  /* 0x0000000000ff7886 */ /* 0x000fe20002020000 */
[----:B------:R-:W-:Y:S01]  /*4110*/  UMOV UR20, UR36 ;  /* 0x0000002400147c82 */ /* 0x000fe20008000000 */
[----:B------:R-:W-:Y:S03]  /*4120*/  VIADD R30, R30, 0x1 ;  /* 0x000000011e1e7836 */ /* 0x000fe60000000000 */
[----:B--2---:R-:W2:Y:S01]  /*4130*/  @!P1 LDC R0, c[0x0][0xb20] ;  /* 0x0002c800ff009b82 */ /* 0x004ea20000000800 */
[----:B------:R-:W-:Y:S01]  /*4140*/  IMAD.U32 R21, RZ, RZ, UR8 ;  /* 0x00000008ff157e24 */ /* 0x000fe2000f8e00ff */
[----:B------:R-:W-:Y:S06]  /*4150*/  UPRMT UR8, UR37, 0x654, UR17 ;  /* 0x0000065425087896 */ /* 0x000fec0008000011 */
[----:B-1----:R-:W1:Y:S01]  /*4160*/  @!P1 LDC R3, c[0x0][0xb0c] ;  /* 0x0002c300ff039b82 */ /* 0x002e620000000800 */
[----:B------:R-:W-:Y:S01]  /*4170*/  IMAD.U32 R20, RZ, RZ, UR9 ;  /* 0x00000009ff147e24 */ /* 0x000fe2000f8e00ff */
[----:B------:R-:W-:Y:S04]  /*4180*/  @!P4 R2UR UR15, R21 ;  /* 0x00000000150fc2ca */ /* 0x000fe800000e0000 */
[----:B------:R-:W-:Y:S01]  /*4190*/  @!P4 R2UR UR14, R20 ;  /* 0x00000000140ec2ca */ /* 0x000fe200000e0000 */
[----:B------:R-:W-:Y:S11]  /*41a0*/  @!P4 IMAD.MOV.U32 R20, RZ, RZ, 0x1000 ;  /* 0x00001000ff14c424 */ /* 0x000ff600078e00ff */
[----:B------:R-:W-:Y:S01]  /*41b0*/  @!UPT UIADD3 URZ, UPT, UPT, URZ, URZ, URZ ;  /* 0x000000fffffff290 */ /* 0x000fe2000fffe0ff */
[----:B------:R1:W-:Y:S01]  /*41c0*/  @!UP1 UTMALDG.3D [UR16], [UR14], desc[UR10] ;  /* 0x00000a100e0095b4 */ /* 0x0003e20008011000 */
[----:B------:R1:W-:Y:S02]  /*41d0*/  @!P4 SYNCS.ARRIVE.TRANS64.RED.A0TR RZ, [UR7+0x40], R20 ;  /* 0x00004014ffffc9a7 */ /* 0x0003e40008300407 */
[----:B-1----:R-:W-:Y:S01]  /*41e0*/  @!P1 ISETP.NE.AND P2, PT, R3, 0x1, PT ;  /* 0x000000010300980c */ /* 0x002fe20003f45270 */
[C---:B---3--:R-:W-:Y:S01]  /*41f0*/  @!P1 IMAD.HI.U32 R14, R13.reuse, R14, RZ ;  /* 0x0000000e0d0e9227 */ /* 0x048fe200078e00ff */
[----:B-----5:R-:W-:Y:S03]  /*4200*/  @!P1 ISETP.NE.AND P0, PT, R10, 0x1, PT ;  /* 0x000000010a00980c */ /* 0x020fe60003f05270 */
[C---:B------:R-:W-:Y:S01]  /*4210*/  @!P1 IMAD.HI.U32 R11, R8.reuse, R11, RZ ;  /* 0x0000000b080b9227 */ /* 0x040fe200078e00ff */
[----:B------:R-:W-:Y:S04]  /*4220*/  @!P1 SHF.R.U32.HI R14, RZ, R15, R14 ;  /* 0x0000000fff0e9219 */ /* 0x000fe8000001160e */
[----:B--2---:R-:W-:Y:S01]  /*4230*/  @!P1 SHF.R.U32.HI R9, RZ, R0, R11 ;  /* 0x00000000ff099219 */ /* 0x004fe2000001160b */
[----:B------:R-:W-:Y:S01]  /*4240*/  SYNCS.ARRIVE.TRANS64.RED.A1T0 RZ, [UR8], RZ ;  /* 0x000000ffffff79a7 */ /* 0x000fe20008100408 */
[----:B------:R-:W-:Y:S02]  /*4250*/  @!P1 SEL R14, R13, R14, !P2 ;  /* 0x0000000e0d0e9207 */ /* 0x000fe40005000000 */
[----:B------:R-:W-:Y:S01]  /*4260*/  @!P1 SEL R9, R8, R9, !P0 ;  /* 0x0000000908099207 */ /* 0x000fe20004000000 */
[----:B------:R-:W1:Y:S04]  /*4270*/  SYNCS.PHASECHK.TRANS64.TRYWAIT P5, [UR7+0x58], R12 ;  /* 0x0000580cff0075a7 */ /* 0x000e6800080a1107 */
[----:B------:R-:W-:Y:S02]  /*4280*/  @!P1 IMAD.IADD R0, R9, 0x1, -R14 ;  /* 0x0000000109009824 */ /* 0x000fe400078e0a0e */
[----:B------:R-:W-:Y:S02]  /*4290*/  @!P1 IMAD.IADD R9, R14, 0x1, -R9 ;  /* 0x000000010e099824 */ /* 0x000fe400078e0a09 */
[----:B------:R-:W-:Y:S02]  /*42a0*/  @!P1 IMAD R13, R0, R3, R13 ;  /* 0x00000003000d9224 */ /* 0x000fe400078e020d */
[----:B------:R-:W-:Y:S01]  /*42b0*/  @!P1 IMAD R8, R9, R10, R8 ;  /* 0x0000000a09089224 */ /* 0x000fe200078e0208 */
[----:B-1----:R-:W-:Y:S06]  /*42c0*/  @!P5 BRA `(.L_x_75) ;  /* 0x000000340040d947 */ /* 0x002fec0003800000 */
.L_x_137:
[----:B-1----:R-:W-:Y:S01]  /*42d0*/  @!P4 IADD3 R3, P0, PT, R32, 0x580, RZ ;  /* 0x000005802003c810 */ /* 0x002fe20007f1e0ff */
[----:B------:R-:W-:Y:S01]  /*42e0*/  VOTEU.ALL UP1, P4 ;  /* 0x0000000000ff7886 */ /* 0x000fe20002020000 */
[----:B------:R-:W-:Y:S01]  /*42f0*/  UMOV UR20, 0x0 ;  /* 0x0000000000147882 */ /* 0x000fe20000000000 */
[----:B------:R-:W-:Y:S01]  /*4300*/  UMOV UR21, 0x10000000 ;  /* 0x1000000000157882 */ /* 0x000fe20000000000 */
[----:B------:R-:W-:Y:S01]  /*4310*/  @!P4 R2UR UR9, R3 ;  /* 0x000000000309c2ca */ /* 0x000fe200000e0000 */
[----:B------:R-:W-:Y:S01]  /*4320*/  @!P4 IMAD.X R0, RZ, RZ, R33, P0 ;  /* 0x000000ffff00c224 */ /* 0x000fe200000e0621 */
[----:B------:R-:W-:Y:S01]  /*4330*/  @!UP1 UIADD3 UR10, UPT, UPT, UR18, 0x40, URZ ;  /* 0x00000040120a9890 */ /* 0x000fe2000fffe0ff */
[----:B------:R-:W-:Y:S01]  /*4340*/  ISETP.NE.AND P0, PT, R30, 0x2, PT ;  /* 0x000000021e00780c */ /* 0x000fe20003f05270 */
[----:B------:R-:W-:Y:S01]  /*4350*/  UMOV UR11, UR19 ;  /* 0x00000013000b7c82 */ /* 0x000fe20008000000 */
[----:B------:R-:W-:Y:S01]  /*4360*/  UMOV UR12, UR36 ;  /* 0x00000024000c7c82 */ /* 0x000fe20008000000 */
[----:B------:R-:W-:Y:S01]  /*4370*/  @!P4 R2UR UR8, R0 ;  /* 0x000000000008c2ca */ /* 0x000fe200000e0000 */
[----:B------:R-:W-:Y:S01]  /*4380*/  IMAD.IADD R20, R8, 0x1, R94 ;  /* 0x0000000108147824 */ /* 0x000fe200078e025e */
[----:B------:R-:W-:Y:S01]  /*4390*/  @P3 R2UR UR36, R28 ;  /* 0x000000001c2432ca */ /* 0x000fe200000e0000 */
[----:B------:R-:W-:Y:S01]  /*43a0*/  IMAD.IADD R21, R13, 0x1, R96 ;  /* 0x000000010d157824 */ /* 0x000fe200078e0260 */
[----:B------:R-:W-:Y:S02]  /*43b0*/  SEL R0, RZ, 0x1, P0 ;  /* 0x00000001ff007807 */ /* 0x000fe40000000000 */
[----:B------:R-:W-:Y:S01]  /*43c0*/  LOP3.LUT R31, R31, 0x1, RZ, 0x3c, !PT ;  /* 0x000000011f1f7812 */ /* 0x000fe200078e3cff */
[----:B------:R-:W-:Y:S01]  /*43d0*/  IMAD.U32 R10, RZ, RZ, UR9 ;  /* 0x00000009ff0a7e24 */ /* 0x000fe2000f8e00ff */
[----:B------:R-:W-:Y:S01]  /*43e0*/  @!UP1 UIADD3 UR9, UPT, UPT, UR7, 0x48, URZ ;  /* 0x0000004807099890 */ /* 0x000fe2000fffe0ff */
[----:B------:R-:W-:Y:S02]  /*43f0*/  LOP3.LUT R29, R29, R0, RZ, 0x3c, !PT ;  /* 0x000000001d1d7212 */ /* 0x000fe400078e3cff */
[----:B------:R-:W-:Y:S02]  /*4400*/  SEL R30, R30, RZ, P0 ;  /* 0x000000ff1e1e7207 */ /* 0x000fe40000000000 */
[----:B------:R-:W-:Y:S01]  /*4410*/  IMAD.U32 R11, RZ, RZ, UR8 ;  /* 0x00000008ff0b7e24 */ /* 0x000fe2000f8e00ff */
[----:B------:R-:W-:Y:S01]  /*4420*/  @!P4 R2UR UR14, R10 ;  /* 0x000000000a0ec2ca */ /* 0x000fe200000e0000 */
[----:B------:R-:W-:Y:S01]  /*4430*/  @!UP1 UIADD3 UR8, UPT, UPT, UR7, 0x1200, URZ ;  /* 0x0000120007089890 */ /* 0x000fe2000fffe0ff */
[----:B------:R-:W-:Y:S02]  /*4440*/  VOTEU.ALL UP1, P4 ;  /* 0x0000000000ff7886 */ /* 0x000fe40002020000 */
[----:B------:R-:W-:Y:S11]  /*4450*/  @!P4 R2UR UR15, R11 ;  /* 0x000000000b0fc2ca */ /* 0x000ff600000e0000 */
[----:B------:R-:W-:Y:S02]  /*4460*/  @!UPT UIADD3 URZ, UPT, UPT, URZ, URZ, URZ ;  /* 0x000000fffffff290 */ /* 0x000fe4000fffe0ff */
[----:B------:R2:W-:Y:S01]  /*4470*/  @!UP1 UTMALDG.3D [UR8], [UR14], desc[UR20] ;  /* 0x000014080e0095b4 */ /* 0x0005e20008011000 */
[----:B------:R2:W-:Y:S01]  /*4480*/  @!P4 SYNCS.ARRIVE.TRANS64.RED.A0TR RZ, [UR7+0x48], R23 ;  /* 0x00004817ffffc9a7 */ /* 0x0005e20008300407 */
[----:B------:R-:W-:Y:S01]  /*4490*/  UPLOP3.LUT UP1, UPT, UPT, UPT, UPT, 0x80, 0x8 ;  /* 0x000000000008789c */ /* 0x000fe20003f2f070 */
[----:B------:R-:W-:Y:S01]  /*44a0*/  SYNCS.ARRIVE.TRANS64.RED.A1T0 RZ, [UR13], RZ ;  /* 0x000000ffffff79a7 */ /* 0x000fe2000810040d */
[----:B------:R-:W-:Y:S09]  /*44b0*/  @P3 BRA `(.L_x_76) ;  /* 0xfffffff400503947 */ /* 0x000ff2000383ffff */
[----:B------:R-:W-:-:S04]  /*44c0*/  SHF.L.U32 R3, R31, 0x1f, RZ ;  /* 0x0000001f1f037819 */ /* 0x000fc800000006ff */
[----:B------:R-:W1:Y:S02]  /*44d0*/  SYNCS.PHASECHK.TRANS64.TRYWAIT P0, [UR7+0x50], R3 ;  /* 0x00005003ff0075a7 */ /* 0x000e640008001107 */
[----:B-1----:R-:W-:Y:S05]  /*44e0*/  @!P0 BRA `(.L_x_77) ;  /* 0x0000003000d08947 */ /* 0x002fea0003800000 */
.L_x_139:
[----:B-1----:R-:W-:-:S07]  /*44f0*/  MOV R0, UR7 ;  /* 0x0000000700007c02 */ /* 0x002fce0008000f00 */
.L_x_78:
[----:B-1----:R-:W-:-:S04]  /*4500*/  SHF.L.U32 R3, R31, 0x1f, RZ ;  /* 0x0000001f1f037819 */ /* 0x002fc800000006ff */
[----:B------:R1:W3:Y:S03]  /*4510*/  SYNCS.PHASECHK.TRANS64.TRYWAIT P0, [R0+URZ+0x58], R3 ;  /* 0x00005803000075a7 */ /* 0x0002e600080011ff */
[----:B---3--:R-:W-:Y:S05]  /*4520*/  @!P0 NANOSLEEP.SYNCS 0x989680 ;  /* 0x009896800000895d */ /* 0x008fea0003900000 */
[----:B------:R-:W3:Y:S02]  /*4530*/  @!P0 SYNCS.PHASECHK.TRANS64 P0, [R0+URZ+0x58], R3 ;  /* 0x00005803000085a7 */ /* 0x000ee400080010ff */
[----:B--23--:R-:W-:Y:S05]  /*4540*/  @P0 EXIT ;  /* 0x000000000000094d */ /* 0x00cfea0003800000 */
[----:B------:R-:W-:Y:S05]  /*4550*/  BRA `(.L_x_78) ;  /* 0xfffffffc00e87947 */ /* 0x000fea000383ffff */
.L_x_67:
[----:B------:R-:W-:-:S06]  /*4560*/  UISETP.GE.AND UP1, UPT, UR8, 0x4, UPT ;  /* 0x000000040800788c */ /* 0x000fcc000bf26270 */
[----:B------:R-:W-:-:S13]  /*4570*/  PLOP3.LUT P0, PT, PT, PT, UP1, 0x80, 0x8 ;  /* 0x000000000008781c */ /* 0x000fda0003f0f018 */
[----:B------:R-:W-:Y:S05]  /*4580*/  @!P0 EXIT ;  /* 0x000000000000894d */ /* 0x000fea0003800000 */
[----:B------:R-:W-:Y:S01]  /*4590*/  BAR.SYNC.DEFER_BLOCKING 0x6, 0xa0 ;  /* 0x0182800000007b1d */ /* 0x000fe20000010000 */
[C---:B------:R-:W-:Y:S01]  /*45a0*/  IMAD.SHL.U32 R7, R108.reuse, 0x40, RZ ;  /* 0x000000406c077824 */ /* 0x040fe200078e00ff */
[C---:B------:R-:W-:Y:S01]  /*45b0*/  LOP3.LUT R110, R108.reuse, 0x60, RZ, 0xc0, !PT ;  /* 0x000000606c6e7812 */ /* 0x040fe200078ec0ff */
[C---:B------:R-:W-:Y:S01]  /*45c0*/  IMAD.SHL.U32 R100, R108.reuse, 0x20, RZ ;  /* 0x000000206c647824 */ /* 0x040fe200078e00ff */
[----:B------:R-:W-:Y:S01]  /*45d0*/  CS2R R106, SRZ ;  /* 0x00000000006a7805 */ /* 0x000fe2000001ff00 */
[C---:B------:R-:W-:Y:S01]  /*45e0*/  IMAD.SHL.U32 R0, R108.reuse, 0x2, RZ ;  /* 0x000000026c007824 */ /* 0x040fe200078e00ff */
[----:B------:R-:W-:Y:S02]  /*45f0*/  UMOV UR49, 0x400 ;  /* 0x0000040000317882 */ /* 0x000fe40000000000 */
[----:B------:R-:W1:Y:S01]  /*4600*/  LDC R99, c[0x0][0x370] ;  /* 0x0000dc00ff637b82 */ /* 0x000e620000000800 */
[----:B------:R-:W-:Y:S01]  /*4610*/  ULEA UR49, UR37, UR49, 0x18 ;  /* 0x0000003125317291 */ /* 0x000fe2000f8ec0ff */
[----:B------:R-:W-:Y:S01]  /*4620*/  LOP3.LUT R5, R7, 0x180, RZ, 0xc0, !PT ;  /* 0x0000018007057812 */ /* 0x000fe200078ec0ff */
[----:B------:R-:W-:Y:S01]  /*4630*/  IMAD.U32 R46, R108, 0x10000, RZ ;  /* 0x000100006c2e7824 */ /* 0x000fe200078e00ff */
[----:B------:R-:W-:Y:S01]  /*4640*/  LOP3.LUT R100, R100, 0xc00, RZ, 0xc0, !PT ;  /* 0x00000c0064647812 */ /* 0x000fe200078ec0ff */
[----:B------:R-:W-:Y:S01]  /*4650*/  UIADD3 UR4, UPT, UPT, UR49, 0x2200, URZ ;  /* 0x0000220031047890 */ /* 0x000fe2000fffe0ff */
[----:B------:R-:W-:Y:S01]  /*4660*/  LOP3.LUT R0, R5, 0x20, R0, 0xf8, !PT ;  /* 0x0000002005007812 */ /* 0x000fe200078ef800 */
[----:B------:R-:W-:Y:S01]  /*4670*/  IMAD.SHL.U32 R5, R108, 0x8, RZ ;  /* 0x000000086c057824 */ /* 0x000fe200078e00ff */
[----:B------:R-:W2:Y:S01]  /*4680*/  LDC R42, c[0x0][0xb0c] ;  /* 0x0002c300ff2a7b82 */ /* 0x000ea20000000800 */
[----:B------:R-:W-:Y:S01]  /*4690*/  LOP3.LUT R100, R100, 0x40, R7, 0xf8, !PT ;  /* 0x0000004064647812 */ /* 0x000fe200078ef807 */
[----:B------:R-:W-:Y:S01]  /*46a0*/  IMAD.MOV.U32 R44, RZ, RZ, RZ ;  /* 0x000000ffff2c7224 */ /* 0x000fe200078e00ff */
[----:B------:R-:W-:Y:S01]  /*46b0*/  LOP3.LUT R46, R46, 0x600000, RZ, 0xc0, !PT ;  /* 0x006000002e2e7812 */ /* 0x000fe200078ec0ff */
[----:B------:R-:W-:Y:S01]  /*46c0*/  IMAD.MOV.U32 R112, RZ, RZ, RZ ;  /* 0x000000ffff707224 */ /* 0x000fe200078e00ff */
[----:B------:R-:W-:-:S02]  /*46d0*/  LOP3.LUT R108, R108, 0x2, RZ, 0xc0, !PT ;  /* 0x000000026c6c7812 */ /* 0x000fc400078ec0ff */
[----:B------:R-:W-:Y:S02]  /*46e0*/  CS2R R104, SRZ ;  /* 0x0000000000687805 */ /* 0x000fe4000001ff00 */
[----:B------:R-:W-:Y:S01]  /*46f0*/  LOP3.LUT R5, R0, 0x30, R5, 0x78, !PT ;  /* 0x0000003000057812 */ /* 0x000fe200078e7805 */
[----:B------:R-:W4:Y:S01]  /*4700*/  LDC R97, c[0x0][0xb20] ;  /* 0x0002c800ff617b82 */ /* 0x000f220000000800 */
[----:B------:R-:W3:Y:S01]  /*4710*/  LDS R3, [UR49+0x120] ;  /* 0x00012031ff037984 */ /* 0x000ee20008000800 */
[----:B------:R-:W-:Y:S01]  /*4720*/  LOP3.LUT R100, R100, 0x200, R7, 0xf8, !PT ;  /* 0x0000020064647812 */ /* 0x000fe200078ef807 */
[----:B------:R-:W-:Y:S01]  /*4730*/  IMAD.MOV R102, RZ, RZ, -R108 ;  /* 0x000000ffff667224 */ /* 0x000fe200078e0a6c */
[----:B------:R-:W1:Y:S01]  /*4740*/  LDCU.64 UR52, c[0x0][0x348] ;  /* 0x00006900ff3477ac */ /* 0x000e620008000a00 */
[----:B------:R-:W-:Y:S01]  /*4750*/  IMAD.U32 R109, RZ, RZ, UR4 ;  /* 0x00000004ff6d7e24 */ /* 0x000fe2000f8e00ff */
[----:B------:R-:W-:Y:S02]  /*4760*/  LOP3.LUT R100, R100, R5, RZ, 0xfc, !PT ;  /* 0x0000000564647212 */ /* 0x000fe400078efcff */
[----:B------:R-:W1:Y:S01]  /*4770*/  LDC R41, c[0x0][0xb30] ;  /* 0x0002cc00ff297b82 */ /* 0x000e620000000800 */
[----:B------:R-:W1:Y:S01]  /*4780*/  LDCU.64 UR38, c[0x0][0x888] ;  /* 0x00011100ff2677ac */ /* 0x000e620008000a00 */
[----:B------:R-:W1:Y:S06]  /*4790*/  LDCU.64 UR44, c[0x0][0x890] ;  /* 0x00011200ff2c77ac */ /* 0x000e6c0008000a00 */
[----:B------:R-:W1:Y:S01]  /*47a0*/  LDC.64 R92, c[0x0][0xb10] ;  /* 0x0002c400ff5c7b82 */ /* 0x000e620000000a00 */
[----:B------:R-:W-:-:S07]  /*47b0*/  UIADD3 UR48, UPT, UPT, UR49, 0x200, URZ ;  /* 0x0000020031307890 */ /* 0x000fce000fffe0ff */
[----:B------:R-:W1:Y:S08]  /*47c0*/  LDC.64 R38, c[0x0][0xb18] ;  /* 0x0002c600ff267b82 */ /* 0x000e700000000a00 */
[----:B------:R-:W1:Y:S08]  /*47d0*/  LDC.64 R36, c[0x0][0xb28] ;  /* 0x0002ca00ff247b82 */ /* 0x000e700000000a00 */
[----:B------:R-:W1:Y:S01]  /*47e0*/  LDC.64 R90, c[0x0][0x8b0] ;  /* 0x00022c00ff5a7b82 */ /* 0x000e620000000a00 */
[----:B---3--:R-:W-:-:S07]  /*47f0*/  IMAD.IADD R46, R3, 0x1, R46 ;  /* 0x00000001032e7824 */ /* 0x008fce00078e022e */
[----:B------:R-:W3:Y:S08]  /*4800*/  LDC.64 R88, c[0x0][0x8a8] ;  /* 0x00022a00ff587b82 */ /* 0x000ef00000000a00 */
[----:B--2-4-:R-:W1:Y:S02]  /*4810*/  LDC R98, c[0x0][0x374] ;  /* 0x0000dd00ff627b82 */ /* 0x014e640000000800 */
.L_x_104:
[----:B------:R-:W-:Y:S02]  /*4820*/  LEA R0, R112, UR49, 0x3 ;  /* 0x0000003170007c11 */ /* 0x000fe4000f8e18ff */
[----:B------:R-:W-:Y:S02]  /*4830*/  SHF.L.U32 R3, R106, 0x1f, RZ ;  /* 0x0000001f6a037819 */ /* 0x000fe400000006ff */
[----:B------:R-:W-:Y:S02]  /*4840*/  LEA R16, R112, UR49, 0x4 ;  /* 0x0000003170107c11 */ /* 0x000fe4000f8e20ff */
[----:B------:R-:W2:Y:S02]  /*4850*/  SYNCS.PHASECHK.TRANS64.TRYWAIT P0, [R0+URZ+0x70], R3 ;  /* 0x00007003000075a7 */ /* 0x000ea400080011ff */
[----:B-12---:R-:W-:Y:S05]  /*4860*/  @!P0 BRA `(.L_x_79) ;  /* 0x0000003000088947 */ /* 0x006fea0003800000 */
.L_x_140:
[----:B------:R-:W4:Y:S01]  /*4870*/  LDC.64 R12, c[0x0][0xb10] ;  /* 0x0002c400ff0c7b82 */ /* 0x000f220000000a00 */
[----:B------:R-:W3:Y:S01]  /*4880*/  LDS.128 R16, [R16+0x100] ;  /* 0x0001000010107984 */ /* 0x000ee20000000c00 */
[----:B-1----:R-:W-:Y:S01]  /*4890*/  ISETP.NE.AND P1, PT, R41, 0x1, PT ;  /* 0x000000012900780c */ /* 0x002fe20003f25270 */
[----:B--2---:R-:W-:Y:S01]  /*48a0*/  VIADD R0, R0, 0x80 ;  /* 0x0000008000007836 */ /* 0x004fe20000000000 */
[----:B------:R-:W-:Y:S04]  /*48b0*/  ISETP.GE.AND P0, PT, R40, 0x1, PT ;  /* 0x000000012800780c */ /* 0x000fe80003f06270 */
[----:B------:R-:W1:Y:S01]  /*48c0*/  LDC.64 R10, c[0x0][0xb18] ;  /* 0x0002c600ff0a7b82 */ /* 0x000e620000000a00 */
[----:B------:R-:W-:Y:S01]  /*48d0*/  PRMT R0, RZ, 0x654, R0 ;  /* 0x00000654ff007816 */ /* 0x000fe20000000000 */
[----:B------:R-:W-:Y:S01]  /*48e0*/  @!PT LDS RZ, [RZ] ;  /* 0x00000000fffff984 */ /* 0x000fe20000000800 */
[----:B------:R-:W-:Y:S01]  /*48f0*/  @!PT LDS RZ, [RZ] ;  /* 0x00000000fffff984 */ /* 0x000fe20000000800 */
[----:B------:R-:W-:Y:S01]  /*4900*/  @!PT LDS RZ, [RZ] ;  /* 0x00000000fffff984 */ /* 0x000fe20000000800 */
[----:B------:R-:W-:Y:S01]  /*4910*/  @!PT LDS RZ, [RZ] ;  /* 0x00000000fffff984 */ /* 0x000fe20000000800 */
[----:B------:R2:W-:Y:S06]  /*4920*/  MEMBAR.ALL.CTA ;  /* 0x0000000000007992 */ /* 0x0005ec0000008000 */
[----:B--2---:R-:W2:Y:S01]  /*4930*/  FENCE.VIEW.ASYNC.S ;  /* 0x00000000000073c6 */ /* 0x004ea20000000000 */
[----:B------:R-:W1:Y:S08]  /*4940*/  @!P1 LDC R14, c[0x0][0xb20] ;  /* 0x0002c800ff0e9b82 */ /* 0x000e700000000800 */
[----:B------:R-:W1:Y:S01]  /*4950*/  @!P1 LDC R9, c[0x0][0xb0c] ;  /* 0x0002c300ff099b82 */ /* 0x000e620000000800 */
[----:B--2---:R2:W-:Y:S01]  /*4960*/  SYNCS.ARRIVE.TRANS64.RED.A1T0 RZ, [R0+URZ], RZ ;  /* 0x000000ff00ff79a7 */ /* 0x0045e200081004ff */
[----:B---3--:R-:W-:Y:S04]  /*4970*/  LOP3.LUT P4, RZ, R18, 0x1, RZ, 0xc0, !PT ;  /* 0x0000000112ff7812 */ /* 0x008fe8000788c0ff */
[----:B------:R-:W-:Y:S09]  /*4980*/  P2R R111, PR, RZ, 0x10 ;  /* 0x00000010ff6f7803 */ /* 0x000ff20000000000 */
[----:B------:R-:W-:Y:S02]  /*4990*/  @P4 MOV R45, R16 ;  /* 0x00000010002d4202 */ /* 0x000fe40000000f00 */
[----:B------:R-:W-:Y:S01]  /*49a0*/  @P4 LOP3.LUT R43, R17, 0xffff, RZ, 0xc0, !PT ;  /* 0x0000ffff112b4812 */ /* 0x000fe200078ec0ff */
[----:B--2-4-:R-:W-:Y:S06]  /*49b0*/  @!P0 BRA `(.L_x_80) ;  /* 0x0000000000a48947 */ /* 0x014fec0003800000 */
[----:B------:R-:W-:Y:S01]  /*49c0*/  IMAD.HI.U32 R24, R98, R39, RZ ;  /* 0x0000002762187227 */ /* 0x000fe200078e00ff */
[----:B------:R-:W-:Y:S02]  /*49d0*/  ISETP.NE.AND P0, PT, R38, 0x1, PT ;  /* 0x000000012600780c */ /* 0x000fe40003f05270 */
[----:B------:R-:W-:Y:S01]  /*49e0*/  ISETP.NE.AND P2, PT, R40, 0x1, PT ;  /* 0x000000012800780c */ /* 0x000fe20003f45270 */
[-C--:B------:R-:W-:Y:S01]  /*49f0*/  IMAD.HI.U32 R22, R99, R92.reuse, RZ ;  /* 0x0000005c63167227 */ /* 0x080fe200078e00ff */
[----:B------:R-:W-:Y:S02]  /*4a00*/  SHF.R.U32.HI R23, RZ, R97, R24 ;  /* 0x00000061ff177219 */ /* 0x000fe40000011618 */
[----:B------:R-:W-:Y:S01]  /*4a10*/  ISETP.NE.AND P3, PT, R42, 0x1, PT ;  /* 0x000000012a00780c */ /* 0x000fe20003f65270 */
[----:B------:R-:W-:Y:S01]  /*4a20*/  IMAD.HI.U32 R28, R43, R39, RZ ;  /* 0x000000272b1c7227 */ /* 0x000fe200078e00ff */
[----:B------:R-:W-:Y:S02]  /*4a30*/  SHF.R.U32.HI R22, RZ, R93, R22 ;  /* 0x0000005dff167219 */ /* 0x000fe40000011616 */
[----:B------:R-:W-:Y:S01]  /*4a40*/  SEL R3, R98, R23, !P0 ;  /* 0x0000001762037207 */ /* 0x000fe20004000000 */
[----:B------:R-:W-:Y:S01]  /*4a50*/  IMAD.HI.U32 R26, R45, R92, RZ ;  /* 0x0000005c2d1a7227 */ /* 0x000fe200078e00ff */
[----:B------:R-:W-:Y:S03]  /*4a60*/  SEL R7, R99, R22, !P3 ;  /* 0x0000001663077207 */ /* 0x000fe60005800000 */
[-C--:B------:R-:W-:Y:S01]  /*4a70*/  IMAD.HI.U32 R22, R3, R36.reuse, RZ ;  /* 0x0000002403167227 */ /* 0x080fe200078e00ff */
[----:B------:R-:W-:Y:S03]  /*4a80*/  SHF.R.U32.HI R26, RZ, R93, R26 ;  /* 0x0000005dff1a7219 */ /* 0x000fe6000001161a */
[----:B------:R-:W-:Y:S01]  /*4a90*/  IMAD.HI.U32 R24, R7, R36, RZ ;  /* 0x0000002407187227 */ /* 0x000fe200078e00ff */
[----:B------:R-:W-:Y:S02]  /*4aa0*/  @P2 SHF.R.U32.HI R3, RZ, R37, R22 ;  /* 0x00000025ff032219 */ /* 0x000fe40000011616 */
[----:B------:R-:W-:Y:S02]  /*4ab0*/  SHF.R.U32.HI R22, RZ, R97, R28 ;  /* 0x00000061ff167219 */ /* 0x000fe4000001161c */
[----:B------:R-:W-:Y:S01]  /*4ac0*/  @P2 SHF.R.U32.HI R7, RZ, R37, R24 ;  /* 0x00000025ff072219 */ /* 0x000fe20000011618 */
[C---:B------:R-:W-:Y:S01]  /*4ad0*/  IMAD R2, R40.reuse, R3, RZ ;  /* 0x0000000328027224 */ /* 0x040fe200078e02ff */
[----:B------:R-:W-:Y:S02]  /*4ae0*/  SEL R5, R43, R22, !P0 ;  /* 0x000000162b057207 */ /* 0x000fe40004000000 */
[----:B------:R-:W-:Y:S01]  /*4af0*/  SEL R3, R45, R26, !P3 ;  /* 0x0000001a2d037207 */ /* 0x000fe20005800000 */
[----:B------:R-:W-:Y:S01]  /*4b00*/  IMAD R4, R40, R7, RZ ;  /* 0x0000000728047224 */ /* 0x000fe200078e02ff */
[C---:B------:R-:W-:Y:S01]  /*4b10*/  ISETP.GE.AND P0, PT, R5.reuse, R2, PT ;  /* 0x000000020500720c */ /* 0x040fe20003f06270 */
[----:B------:R-:W-:Y:S03]  /*4b20*/  IMAD.HI.U32 R6, R5, R36, RZ ;  /* 0x0000002405067227 */ /* 0x000fe600078e00ff */
[----:B------:R-:W-:Y:S01]  /*4b30*/  ISETP.GE.OR P0, PT, R3, R4, P0 ;  /* 0x000000040300720c */ /* 0x000fe20000706670 */
[----:B------:R-:W-:Y:S01]  /*4b40*/  IMAD.MOV R4, RZ, RZ, -R3 ;  /* 0x000000ffff047224 */ /* 0x000fe200078e0a03 */
[-C--:B------:R-:W-:Y:S03]  /*4b50*/  SHF.R.U32.HI R6, RZ, R37.reuse, R6 ;  /* 0x00000025ff067219 */ /* 0x080fe60000011606 */
[----:B------:R-:W-:Y:S01]  /*4b60*/  IMAD R45, R42, R4, R45 ;  /* 0x000000042a2d7224 */ /* 0x000fe200078e022d */
[----:B------:R-:W-:Y:S05]  /*4b70*/  SEL R15, R5, R6, !P2 ;  /* 0x00000006050f7207 */ /* 0x000fea0005000000 */
[----:B------:R-:W-:Y:S02]  /*4b80*/  IMAD.MOV R6, RZ, RZ, -R15 ;  /* 0x000000ffff067224 */ /* 0x000fe400078e0a0f */
[C---:B------:R-:W-:Y:S04]  /*4b90*/  @!P0 IMAD.HI.U32 R2, R3.reuse, R36, RZ ;  /* 0x0000002403028227 */ /* 0x040fe800078e00ff */
[----:B------:R-:W-:Y:S01]  /*4ba0*/  IMAD R6, R40, R6, R5 ;  /* 0x0000000628067224 */ /* 0x000fe200078e0205 */
[----:B------:R-:W-:Y:S04]  /*4bb0*/  @!P0 SHF.R.U32.HI R2, RZ, R37, R2 ;  /* 0x00000025ff028219 */ /* 0x000fe80000011602 */
[----:B------:R-:W-:Y:S02]  /*4bc0*/  @!P0 SEL R0, R3, R2, !P2 ;  /* 0x0000000203008207 */ /* 0x000fe40005000000 */
[----:B------:R-:W-:Y:S02]  /*4bd0*/  IADD3 R2, PT, PT, -R5, RZ, RZ ;  /* 0x000000ff05027210 */ /* 0x000fe40007ffe1ff */
[----:B------:R-:W-:Y:S01]  /*4be0*/  @!P0 IADD3 R8, PT, PT, R15, -R0, RZ ;  /* 0x800000000f088210 */ /* 0x000fe20007ffe0ff */
[----:B------:R-:W-:Y:S02]  /*4bf0*/  @!P0 IMAD R0, R7, R6, R0 ;  /* 0x0000000607008224 */ /* 0x000fe400078e0200 */
[----:B------:R-:W-:Y:S02]  /*4c00*/  IMAD R43, R38, R2, R43 ;  /* 0x00000002262b7224 */ /* 0x000fe400078e022b */
[----:B------:R-:W-:Y:S02]  /*4c10*/  @!P0 IMAD R5, R8, R40, R3 ;  /* 0x0000002808058224 */ /* 0x000fe400078e0203 */
[----:B------:R-:W-:Y:S04]  /*4c20*/  @!P0 IMAD.MOV.U32 R3, RZ, RZ, R0 ;  /* 0x000000ffff038224 */ /* 0x000fe800078e0000 */
[----:B------:R-:W-:Y:S02]  /*4c30*/  IMAD R45, R3, R42, R45 ;  /* 0x0000002a032d7224 */ /* 0x000fe400078e022d */
[----:B------:R-:W-:Y:S07]  /*4c40*/  IMAD R43, R5, R38, R43 ;  /* 0x00000026052b7224 */ /* 0x000fee00078e022b */
.L_x_80:
[----:B-1----:R-:W-:Y:S01]  /*4c50*/  @!P1 ISETP.NE.AND P0, PT, R10, 0x1, PT ;  /* 0x000000010a00980c */ /* 0x002fe20003f05270 */
[----:B------:R-:W-:Y:S01]  /*4c60*/  @!P1 IMAD.HI.U32 R0, R45, R12, RZ ;  /* 0x0000000c2d009227 */ /* 0x000fe200078e00ff */
[----:B------:R-:W-:Y:S01]  /*4c70*/  @!P1 ISETP.NE.AND P2, PT, R9, 0x1, PT ;  /* 0x000000010900980c */ /* 0x000fe20003f45270 */
[----:B------:R-:W-:Y:S01]  /*4c80*/  ULOP3.LUT UP0, URZ, UR48, 0x1b0, URZ, 0xc0, !UPT ;  /* 0x000001b030ff7892 */ /* 0x000fe2000f80c0ff */
[----:B------:R-:W-:Y:S01]  /*4c90*/  R2UR UR42, R21 ;  /* 0x00000000152a72ca */ /* 0x000fe200000e0000 */
[----:B------:R-:W-:Y:S01]  /*4ca0*/  @!P1 IMAD.HI.U32 R3, R43, R11, RZ ;  /* 0x0000000b2b039227 */ /* 0x000fe200078e00ff */
[----:B------:R-:W-:Y:S02]  /*4cb0*/  @!P1 SHF.R.U32.HI R0, RZ, R13, R0 ;  /* 0x0000000dff009219 */ /* 0x000fe40000011600 */
[----:B------:R-:W-:Y:S01]  /*4cc0*/  R2UR UR41, R20 ;  /* 0x00000000142972ca */ /* 0x000fe200000e0000 */
[----:B------:R-:W-:Y:S01]  /*4cd0*/  VIADD R112, R112, 0x1 ;  /* 0x0000000170707836 */ /* 0x000fe20000000000 */
[----:B------:R-:W-:Y:S02]  /*4ce0*/  @!P1 SHF.R.U32.HI R2, RZ, R14, R3 ;  /* 0x0000000eff029219 */ /* 0x000fe40000011603 */
[----:B------:R-:W-:Y:S02]  /*4cf0*/  @!P1 SEL R3, R45, R0, !P2 ;  /* 0x000000002d039207 */ /* 0x000fe40005000000 */
[----:B------:R-:W-:Y:S02]  /*4d00*/  @!P1 SEL R2, R43, R2, !P0 ;  /* 0x000000022b029207 */ /* 0x000fe40004000000 */
[----:B------:R-:W-:Y:S01]  /*4d10*/  @P4 SHF.R.U32.HI R103, RZ, 0x10, R17 ;  /* 0x00000010ff674819 */ /* 0x000fe20000011611 */
[----:B------:R-:W-:Y:S02]  /*4d20*/  USHF.L.U32 UR42, UR42, 0x6, URZ ;  /* 0x000000062a2a7899 */ /* 0x000fe400080006ff */
[----:B------:R-:W-:Y:S02]  /*4d30*/  @!P1 IMAD.IADD R0, R2, 0x1, -R3 ;  /* 0x0000000102009824 */ /* 0x000fe400078e0a03 */
[----:B------:R-:W-:Y:S01]  /*4d40*/  @!P1 IMAD.IADD R2, R3, 0x1, -R2 ;  /* 0x0000000103029824 */ /* 0x000fe200078e0a02 */
[----:B------:R-:W-:Y:S01]  /*4d50*/  USHF.L.U32 UR41, UR41, 0x7, URZ ;  /* 0x0000000729297899 */ /* 0x000fe200080006ff */
[----:B------:R-:W-:Y:S02]  /*4d60*/  @!P1 IMAD R45, R0, R9, R45 ;  /* 0x00000009002d9224 */ /* 0x000fe400078e022d */
[----:B------:R-:W-:Y:S01]  /*4d70*/  @!P1 IMAD R43, R2, R10, R43 ;  /* 0x0000000a022b9224 */ /* 0x000fe200078e022b */
[----:B------:R-:W-:Y:S08]  /*4d80*/  BRA.U !UP0, `(.L_x_81) ;  /* 0x0000000108407547 */ /* 0x000ff0000b800000 */
[----:B------:R-:W1:Y:S01]  /*4d90*/  LDCU.64 UR8, c[0x4][0x80] ;  /* 0x01001000ff0877ac */ /* 0x000e620008000a00 */
[----:B------:R-:W-:Y:S01]  /*4da0*/  MOV R3, 0x0 ;  /* 0x0000000000037802 */ /* 0x000fe20000000f00 */
[----:B------:R-:W-:Y:S02]  /*4db0*/  HFMA2 R12, -RZ, RZ, 0, 5.9604644775390625e-08 ;  /* 0x00000001ff0c7431 */ /* 0x000fe400000001ff */
[----:B------:R-:W-:Y:S02]  /*4dc0*/  IMAD.MOV.U32 R8, RZ, RZ, 0x70 ;  /* 0x00000070ff087424 */ /* 0x000fe400078e00ff */
[----:B------:R-:W-:Y:S01]  /*4dd0*/  IMAD.MOV.U32 R13, RZ, RZ, RZ ;  /* 0x000000ffff0d7224 */ /* 0x000fe200078e00ff */
[----:B------:R-:W2:Y:S01]  /*4de0*/  LDCU.64 UR6, c[0x4][0x88] ;  /* 0x01001100ff0677ac */ /* 0x000ea20008000a00 */
[----:B------:R-:W3:Y:S01]  /*4df0*/  LDC.64 R2, c[0x4][R3] ;  /* 0x0100000003027b82 */ /* 0x000ee20000000a00 */
[----:B------:R-:W4:Y:S01]  /*4e00*/  LDCU.64 UR4, c[0x4][0x8] ;  /* 0x01000100ff0477ac */ /* 0x000f220008000a00 */
[----:B-1----:R-:W-:Y:S01]  /*4e10*/  MOV R5, UR9 ;  /* 0x0000000900057c02 */ /* 0x002fe20008000f00 */
[----:B------:R-:W-:Y:S01]  /*4e20*/  IMAD.U32 R4, RZ, RZ, UR8 ;  /* 0x00000008ff047e24 */ /* 0x000fe2000f8e00ff */
[----:B--2---:R-:W-:Y:S01]  /*4e30*/  MOV R7, UR7 ;  /* 0x0000000700077c02 */ /* 0x004fe20008000f00 */
[----:B------:R-:W-:Y:S01]  /*4e40*/  IMAD.U32 R6, RZ, RZ, UR6 ;  /* 0x00000006ff067e24 */ /* 0x000fe2000f8e00ff */
[----:B----4-:R-:W-:Y:S01]  /*4e50*/  MOV R11, UR5 ;  /* 0x00000005000b7c02 */ /* 0x010fe20008000f00 */
[----:B------:R-:W-:Y:S02]  /*4e60*/  IMAD.U32 R10, RZ, RZ, UR4 ;  /* 0x00000004ff0a7e24 */ /* 0x000fe4000f8e00ff */
[----:B------:R-:W-:Y:S07]  /*4e70*/  LEPC R20, `(.L_x_81) ;  /* 0x000000001014794e */ /* 0x000fee0000000000 */
[----:B---3-5:R-:W-:Y:S05]  /*4e80*/  CALL.ABS.NOINC R2 ;  /* 0x0000000002007343 */ /* 0x028fea0003c00000 */
.L_x_81:
[----:B------:R-:W-:Y:S01]  /*4e90*/  LOP3.LUT P0, RZ, R109, 0x1b0, RZ, 0xc0, !PT ;  /* 0x000001b06dff7812 */ /* 0x000fe2000780c0ff */
[----:B------:R-:W-:Y:S11]  /*4ea0*/  BSSY.RECONVERGENT B6, `(.L_x_82) ;  /* 0x0000013000067945 */ /* 0x000ff60003800200 */
[----:B------:R-:W-:Y:S01]  /*4eb0*/  @!UPT UIADD3 URZ, UPT, UPT, URZ, URZ, URZ ;  /* 0x000000fffffff290 */ /* 0x000fe2000fffe0ff */
[----:B------:R-:W-:Y:S05]  /*4ec0*/  @!P0 BRA `(.L_x_83) ;  /* 0x0000000000408947 */ /* 0x000fea0003800000 */
        /* <DEDUP_REMOVED lines=16> */
.L_x_83:
[----:B------:R-:W-:Y:S05]  /*4fd0*/  BSYNC.RECONVERGENT B6 ;  /* 0x0000000000067941 */ /* 0x000fea0003800200 */
.L_x_82:
[----:B------:R-:W-:Y:S01]  /*4fe0*/  ISETP.NE.U32.AND P4, PT, R90, RZ, PT ;  /* 0x000000ff5a00720c */ /* 0x000fe20003f85070 */
[----:B------:R-:W-:Y:S01]  /*4ff0*/  UISETP.NE.AND UP2, UPT, UR50, URZ, UPT ;  /* 0x000000ff3200728c */ /* 0x000fe2000bf45270 */
[----:B------:R-:W-:Y:S01]  /*5000*/  ISETP.NE.U32.AND P2, PT, RZ, UR38, PT ;  /* 0x00000026ff007c0c */ /* 0x000fe2000bf45070 */
[----:B------:R-:W-:Y:S01]  /*5010*/  UISETP.NE.U32.AND UP1, UPT, UR44, URZ, UPT ;  /* 0x000000ff2c00728c */ /* 0x000fe2000bf25070 */
[----:B------:R-:W-:Y:S01]  /*5020*/  ISETP.NE.AND.EX P4, PT, R91, RZ, PT, P4 ;  /* 0x000000ff5b00720c */ /* 0x000fe20003f85340 */
[----:B------:R-:W-:Y:S01]  /*5030*/  UPLOP3.LUT UP0, UPT, UPT, UPT, UPT, 0x40, 0x4 ;  /* 0x000000000004789c */ /* 0x000fe20003f0e870 */
[----:B------:R-:W-:Y:S01]  /*5040*/  ISETP.NE.AND.EX P2, PT, RZ, UR39, PT, P2 ;  /* 0x00000027ff007c0c */ /* 0x000fe2000bf45320 */
[----:B------:R-:W-:Y:S01]  /*5050*/  UISETP.NE.AND.EX UP1, UPT, UR45, URZ, UPT, UP1 ;  /* 0x000000ff2d00728c */ /* 0x000fe2000bf25310 */
[----:B------:R-:W-:Y:S04]  /*5060*/  PLOP3.LUT P1, PT, PT, PT, UP2, 0x80, 0x8 ;  /* 0x000000000008781c */ /* 0x000fe80003f2f028 */
[----:B------:R-:W-:Y:S06]  /*5070*/  @UP2 UPLOP3.LUT UP0, UPT, UPT, UPT, UP1, 0x80, 0x8 ;  /* 0x000000000008289c */ /* 0x000fec0003f0f010 */
[----:B------:R-:W-:Y:S01]  /*5080*/  PLOP3.LUT P0, PT, PT, PT, UP0, 0x80, 0x8 ;  /* 0x000000000008781c */ /* 0x000fe20003f0f008 */
[----:B------:R-:W-:Y:S01]  /*5090*/  @!UPT UIADD3 URZ, UPT, UPT, URZ, URZ, URZ ;  /* 0x000000fffffff290 */ /* 0x000fe2000fffe0ff */
[----:B------:R-:W-:Y:S11]  /*50a0*/  BRA.U !UP1, `(.L_x_84) ;  /* 0x0000000109387547 */ /* 0x000ff6000b800000 */
[----:B------:R-:W-:Y:S01]  /*50b0*/  UISETP.NE.U32.AND UP0, UPT, UR38, URZ, UPT ;  /* 0x000000ff2600728c */ /* 0x000fe2000bf05070 */
[----:B------:R-:W-:Y:S02]  /*50c0*/  HFMA2 R0, -RZ, RZ, 0, 5.9604644775390625e-08 ;  /* 0x00000001ff007431 */ /* 0x000fe400000001ff */
[----:B------:R-:W-:Y:S01]  /*50d0*/  IMAD.MOV.U32 R95, RZ, RZ, 0x1 ;  /* 0x00000001ff5f7424 */ /* 0x000fe200078e00ff */
[----:B------:R-:W-:Y:S06]  /*50e0*/  UISETP.NE.AND.EX UP0, UPT, UR39, URZ, UPT, UP0 ;  /* 0x000000ff2700728c */ /* 0x000fec000bf05300 */
[----:B------:R-:W-:Y:S05]  /*50f0*/  PLOP3.LUT P3, PT, PT, PT, UP0, 0x80, 0x8 ;  /* 0x000000000008781c */ /* 0x000fea0003f6f008 */
[----:B------:R-:W1:Y:S01]  /*5100*/  @UP0 LDCU.64 UR6, c[0x0][0x888] ;  /* 0x00011100ff0607ac */ /* 0x000e620008000a00 */
[----:B------:R-:W-:Y:S07]  /*5110*/  @UP0 UIMAD UR4, UR36, UR44, URZ ;  /* 0x0000002c240402a4 */ /* 0x000fee000f8e02ff */
[----:B------:R-:W-:Y:S01]  /*5120*/  @!P3 PRMT R95, R0, 0x7610, R95 ;  /* 0x00007610005fb816 */ /* 0x000fe2000000005f */
[----:B-1----:R-:W-:Y:S03]  /*5130*/  @UP0 UIMAD.WIDE UR6, UR4, 0x4, UR6 ;  /* 0x00000004040608a5 */ /* 0x002fe6000f8e0206 */
[----:B------:R-:W1:Y:S03]  /*5140*/  @!UP0 LDCU UR4, c[0x0][0x880] ;  /* 0x00011000ff0487ac */ /* 0x000e660008000800 */
[----:B------:R-:W-:Y:S01]  /*5150*/  IMAD.U32 R2, RZ, RZ, UR6 ;  /* 0x00000006ff027e24 */ /* 0x000fe2000f8e00ff */
[----:B------:R-:W-:Y:S05]  /*5160*/  MOV R3, UR7 ;  /* 0x0000000700037c02 */ /* 0x000fea0008000f00 */
[----:B-----5:R2:W5:Y:S02]  /*5170*/  @P3 LDG.E R49, desc[UR46][R2.64] ;  /* 0x0000002e02313981 */ /* 0x020564000c1e1900 */
[----:B-12---:R-:W-:Y:S02]  /*5180*/  @!P3 IMAD.U32 R49, RZ, RZ, UR4 ;  /* 0x00000004ff31be24 */ /* 0x006fe4000f8e00ff */
.L_x_84:
[----:B------:R-:W-:Y:S05]  /*5190*/  @!P4 BRA `(.L_x_85) ;  /* 0x000000000020c947 */ /* 0x000fea0003800000 */
[----:B------:R-:W-:Y:S04]  /*51a0*/  ISETP.NE.U32.AND P3, PT, R88, RZ, PT ;  /* 0x000000ff5800720c */ /* 0x000fe80003f65070 */
[----:B------:R-:W-:Y:S11]  /*51b0*/  ISETP.NE.AND.EX P3, PT, R89, RZ, PT, P3 ;  /* 0x000000ff5900720c */ /* 0x000ff60003f65330 */
[----:B------:R-:W-:Y:S02]  /*51c0*/  @!UPT UIADD3 URZ, UPT, UPT, URZ, URZ, URZ ;  /* 0x000000fffffff290 */ /* 0x000fe4000fffe0ff */
[----:B------:R-:W1:Y:S01]  /*51d0*/  @P3 LDC.64 R2, c[0x0][0x8a8] ;  /* 0x00022a00ff023b82 */ /* 0x000e620000000a00 */
[----:B------:R-:W-:Y:S04]  /*51e0*/  @P3 IMAD R0, R90, UR36, RZ ;  /* 0x000000245a003c24 */ /* 0x000fe8000f8e02ff */
[----:B-1----:R-:W-:Y:S05]  /*51f0*/  @P3 IMAD.WIDE R2, R0, 0x4, R2 ;  /* 0x0000000400023825 */ /* 0x002fea00078e0202 */
[----:B-----5:R1:W5:Y:S02]  /*5200*/  @P3 LDG.E R47, desc[UR46][R2.64] ;  /* 0x0000002e022f3981 */ /* 0x020364000c1e1900 */
[----:B-1----:R-:W2:Y:S02]  /*5210*/  @!P3 LDC R47, c[0x0][0x8a0] ;  /* 0x00022800ff2fbb82 */ /* 0x002ea40000000800 */
.L_x_85:
[----:B-----5:R-:W-:Y:S01]  /*5220*/  FSETP.NEU.AND P4, PT, R49, RZ, PT ;  /* 0x000000ff3100720b */ /* 0x020fe20003f8d000 */
[----:B------:R-:W-:Y:S01]  /*5230*/  BSSY B1, `(.L_x_86) ;  /* 0x0000042000017945 */ /* 0x000fe20003800000 */
[----:B------:R-:W-:Y:S01]  /*5240*/  SEL R7, RZ, 0xffffffff, P2 ;  /* 0xffffffffff077807 */ /* 0x000fe20001000000 */
[----:B------:R-:W-:Y:S01]  /*5250*/  IMAD.MOV.U32 R115, RZ, RZ, 0x1 ;  /* 0x00000001ff737424 */ /* 0x000fe200078e00ff */
[----:B------:R-:W-:Y:S02]  /*5260*/  LOP3.LUT P3, RZ, R95, 0xff, RZ, 0xc0, !PT ;  /* 0x000000ff5fff7812 */ /* 0x000fe4000786c0ff */
[----:B------:R-:W-:Y:S02]  /*5270*/  CS2R R86, SRZ ;  /* 0x0000000000567805 */ /* 0x000fe4000001ff00 */
[----:B------:R-:W-:Y:S02]  /*5280*/  @P1 SEL R4, RZ, 0xffffffff, P4 ;  /* 0xffffffffff041807 */ /* 0x000fe40002000000 */
[----:B------:R-:W-:Y:S02]  /*5290*/  CS2R R84, SRZ ;  /* 0x0000000000547805 */ /* 0x000fe4000001ff00 */
[----:B------:R-:W-:Y:S02]  /*52a0*/  LEA R0, R105, UR49, 0x3 ;  /* 0x0000003169007c11 */ /* 0x000fe4000f8e18ff */
[----:B------:R-:W-:Y:S02]  /*52b0*/  CS2R R82, SRZ ;  /* 0x0000000000527805 */ /* 0x000fe4000001ff00 */
[----:B------:R-:W-:Y:S02]  /*52c0*/  @P0 SEL R4, R7, R4, !P3 ;  /* 0x0000000407040207 */ /* 0x000fe40005800000 */
[----:B------:R-:W-:Y:S02]  /*52d0*/  CS2R R80, SRZ ;  /* 0x0000000000507805 */ /* 0x000fe4000001ff00 */
[----:B------:R-:W-:Y:S02]  /*52e0*/  LEA R113, R44, UR49, 0x3 ;  /* 0x000000312c717c11 */ /* 0x000fe4000f8e18ff */
[----:B------:R-:W-:Y:S02]  /*52f0*/  @P1 LOP3.LUT R4, R4, 0x1, RZ, 0xc0, !PT ;  /* 0x0000000104041812 */ /* 0x000fe400078ec0ff */
[----:B------:R-:W-:Y:S02]  /*5300*/  SHF.L.U32 R2, R107, 0x1f, RZ ;  /* 0x0000001f6b027819 */ /* 0x000fe400000006ff */
[----:B------:R-:W-:Y:S02]  /*5310*/  ISETP.NE.U32.OR P6, PT, R4, 0x1, !P1 ;  /* 0x000000010400780c */ /* 0x000fe40004fc5470 */
[----:B------:R-:W-:Y:S02]  /*5320*/  PLOP3.LUT P2, PT, PT, PT, UP1, 0x80, 0x8 ;  /* 0x000000000008781c */ /* 0x000fe40003f4f018 */
[----:B------:R-:W-:Y:S02]  /*5330*/  LEA.HI R5, R44, R44, RZ, 0x1 ;  /* 0x0000002c2c057211 */ /* 0x000fe400078f08ff */
[----:B------:R-:W-:Y:S02]  /*5340*/  SEL R4, RZ, 0xffffffff, P4 ;  /* 0xffffffffff047807 */ /* 0x000fe40002000000 */
[----:B------:R-:W-:Y:S01]  /*5350*/  P2R R114, PR, RZ, 0x40 ;  /* 0x00000040ff727803 */ /* 0x000fe20000000000 */
[C---:B------:R-:W-:Y:S01]  /*5360*/  IMAD.SHL.U32 R3, R5.reuse, 0x40, RZ ;  /* 0x0000004005037824 */ /* 0x040fe200078e00ff */
[----:B------:R-:W-:Y:S03]  /*5370*/  LOP3.LUT R5, R5, 0xffe, RZ, 0xc0, !PT ;  /* 0x00000ffe05057812 */ /* 0x000fe600078ec0ff */
[----:B------:R-:W-:Y:S02]  /*5380*/  @P6 SHF.L.U32 R9, R104, 0x1f, RZ ;  /* 0x0000001f68096819 */ /* 0x000fe400000006ff */
[----:B------:R-:W-:Y:S01]  /*5390*/  @P2 SEL R4, R7, R4, !P3 ;  /* 0x0000000407042207 */ /* 0x000fe20005800000 */
[----:B------:R-:W-:Y:S01]  /*53a0*/  IMAD.IADD R48, R44, 0x1, -R5 ;  /* 0x000000012c307824 */ /* 0x000fe200078e0a05 */
[----:B------:R-:W1:Y:S01]  /*53b0*/  @P6 SYNCS.PHASECHK.TRANS64.TRYWAIT P1, [R0+URZ+0x40], R9 ;  /* 0x00004009000065a7 */ /* 0x000e6200080211ff */
[----:B------:R-:W-:Y:S02]  /*53c0*/  LOP3.LUT R3, R3, 0xffffff80, RZ, 0xc0, !PT ;  /* 0xffffff8003037812 */ /* 0x000fe400078ec0ff */
[----:B------:R-:W-:Y:S03]  /*53d0*/  LOP3.LUT R4, R4, 0x1, RZ, 0xc0, !PT ;  /* 0x0000000104047812 */ /* 0x000fe600078ec0ff */
[----:B------:R-:W-:Y:S01]  /*53e0*/  IMAD.IADD R3, R46, 0x1, R3 ;  /* 0x000000012e037824 */ /* 0x000fe200078e0203 */
[----:B------:R-:W-:Y:S03]  /*53f0*/  ISETP.NE.U32.AND P5, PT, R4, 0x1, PT ;  /* 0x000000010400780c */ /* 0x000fe60003fa5070 */
[----:B------:R-:W-:Y:S01]  /*5400*/  IMAD R48, R48, 0x100000, R3 ;  /* 0x0010000030307824 */ /* 0x000fe200078e0203 */
[----:B------:R-:W-:Y:S01]  /*5410*/  P2R R124, PR, RZ, 0x20 ;  /* 0x00000020ff7c7803 */ /* 0x000fe20000000000 */
[----:B------:R3:W4:Y:S01]  /*5420*/  SYNCS.PHASECHK.TRANS64.TRYWAIT P0, [R113+URZ+0x90], R2 ;  /* 0x00009002710075a7 */ /* 0x00072200080011ff */
[----:B-1----:R-:W-:Y:S01]  /*5430*/  @P6 SEL R115, RZ, 0x1, !P1 ;  /* 0x00000001ff736807 */ /* 0x002fe20004800000 */
[----:B---3--:R-:W-:Y:S06]  /*5440*/  @!P6 BRA `(.L_x_87) ;  /* 0x000000000080e947 */ /* 0x008fec0003800000 */
[----:B------:R-:W-:Y:S01]  /*5450*/  @P5 IMAD R5, R105, 0x1000, R100 ;  /* 0x0000100069055824 */ /* 0x000fe200078e0264 */
[----:B------:R-:W-:Y:S01]  /*5460*/  ISETP.NE.AND P1, PT, R115, RZ, PT ;  /* 0x000000ff7300720c */ /* 0x000fe20003f25270 */
[----:B------:R-:W-:Y:S01]  /*5470*/  BSSY B0, `(.L_x_88) ;  /* 0x000000b000007945 */ /* 0x000fe20003800000 */
[----:B------:R-:W-:Y:S01]  /*5480*/  CS2R R82, SRZ ;  /* 0x0000000000527805 */ /* 0x000fe2000001ff00 */
[----:B------:R-:W-:Y:S01]  /*5490*/  @P5 VIADD R4, R5, UR49 ;  /* 0x0000003105045c36 */ /* 0x000fe20008000000 */
[----:B------:R-:W-:Y:S02]  /*54a0*/  CS2R R80, SRZ ;  /* 0x0000000000507805 */ /* 0x000fe4000001ff00 */
[----:B------:R-:W-:Y:S02]  /*54b0*/  CS2R R86, SRZ ;  /* 0x0000000000567805 */ /* 0x000fe4000001ff00 */
[----:B------:R-:W-:Y:S01]  /*54c0*/  CS2R R84, SRZ ;  /* 0x0000000000547805 */ /* 0x000fe2000001ff00 */
[----:B------:R-:W-:Y:S04]  /*54d0*/  @P5 IMAD R4, R108, -0x10, R4 ;  /* 0xfffffff06c045824 */ /* 0x000fe800078e0204 */
[----:B------:R-:W-:Y:S05]  /*54e0*/  @P1 BRA `(.L_x_89) ;  /* 0x00000000000c1947 */ /* 0x000fea0003800000 */
[----:B------:R-:W-:Y:S04]  /*54f0*/  SHF.L.U32 R3, R104, 0x1f, RZ ;  /* 0x0000001f68037819 */ /* 0x000fe800000006ff */
[----:B------:R-:W1:Y:S02]  /*5500*/  SYNCS.PHASECHK.TRANS64.TRYWAIT P1, [R0+URZ+0x40], R3 ;  /* 0x00004003000075a7 */ /* 0x000e6400080211ff */
[----:B-1----:R-:W-:Y:S05]  /*5510*/  @!P1 BRA `(.L_x_90) ;  /* 0x0000002000f09947 */ /* 0x002fea0003800000 */
.L_x_89:
[----:B------:R-:W-:Y:S05]  /*5520*/  BSYNC B0 ;  /* 0x0000000000007941 */ /* 0x000fea0003800000 */
.L_x_88:
[----:B------:R-:W-:Y:S01]  /*5530*/  ISETP.NE.AND P1, PT, R124, RZ, PT ;  /* 0x000000ff7c00720c */ /* 0x000fe20003f25270 */
[----:B-1----:R-:W-:Y:S02]  /*5540*/  VIADD R3, R0, 0x50 ;  /* 0x0000005000037836 */ /* 0x002fe40000000000 */
[----:B------:R-:W-:Y:S02]  /*5550*/  IMAD.U32 R0, RZ, RZ, UR37 ;  /* 0x00000025ff007e24 */ /* 0x000fe4000f8e00ff */
[----:B------:R-:W-:Y:S03]  /*5560*/  VIADD R105, R105, 0x1 ;  /* 0x0000000169697836 */ /* 0x000fe60000000000 */
[----:B------:R-:W-:Y:S05]  /*5570*/  PRMT R0, R0, 0x654, R3 ;  /* 0x0000065400007816 */ /* 0x000fea0000000003 */
[----:B------:R1:W3:Y:S04]  /*5580*/  @P1 LDS.128 R80, [R5+UR49+0x200] ;  /* 0x0002003105501984 */ /* 0x0002e80008000c00 */
[----:B------:R1:W1:Y:S01]  /*5590*/  @P1 LDS.128 R84, [R4+0x210] ;  /* 0x0002100004541984 */ /* 0x0002620000000c00 */
[C---:B------:R-:W-:Y:S01]  /*55a0*/  ISETP.NE.AND P1, PT, R105.reuse, 0x2, PT ;  /* 0x000000026900780c */ /* 0x040fe20003f25270 */
[----:B------:R-:W-:Y:S01]  /*55b0*/  @!PT LDS RZ, [RZ] ;  /* 0x00000000fffff984 */ /* 0x000fe20000000800 */
[----:B------:R-:W-:Y:S01]  /*55c0*/  @!PT LDS RZ, [RZ] ;  /* 0x00000000fffff984 */ /* 0x000fe20000000800 */
[----:B------:R-:W-:Y:S01]  /*55d0*/  @!PT LDS RZ, [RZ] ;  /* 0x00000000fffff984 */ /* 0x000fe20000000800 */
[----:B------:R-:W-:Y:S01]  /*55e0*/  @!PT LDS RZ, [RZ] ;  /* 0x00000000fffff984 */ /* 0x000fe20000000800 */
[----:B------:R5:W-:Y:S06]  /*55f0*/  MEMBAR.ALL.CTA ;  /* 0x0000000000007992 */ /* 0x000bec0000008000 */
[----:B-----5:R-:W5:Y:S01]  /*5600*/  FENCE.VIEW.ASYNC.S ;  /* 0x00000000000073c6 */ /* 0x020f620000000000 */
[----:B------:R-:W-:Y:S02]  /*5610*/  SEL R3, RZ, 0x1, P1 ;  /* 0x00000001ff037807 */ /* 0x000fe40000800000 */
[----:B------:R-:W-:Y:S02]  /*5620*/  SEL R105, R105, RZ, P1 ;  /* 0x000000ff69697207 */ /* 0x000fe40000800000 */
[----:B------:R-:W-:Y:S01]  /*5630*/  LOP3.LUT R104, R104, R3, RZ, 0x3c, !PT ;  /* 0x0000000368687212 */ /* 0x000fe200078e3cff */
[----:B-----5:R1:W-:Y:S06]  /*5640*/  SYNCS.ARRIVE.TRANS64.RED.A1T0 RZ, [R0+URZ], RZ ;  /* 0x000000ff00ff79a7 */ /* 0x0203ec00081004ff */
.L_x_87:
[----:B------:R-:W-:Y:S05]  /*5650*/  BSYNC B1 ;  /* 0x0000000000017941 */ /* 0x000fea0003800000 */
.L_x_86:
[----:B-1----:R-:W-:Y:S04]  /*5660*/  SHF.R.U32.HI R0, RZ, 0x15, R48 ;  /* 0x00000015ff007819 */ /* 0x002fe80000011630 */
[----:B------:R-:W-:Y:S01]  /*5670*/  LOP3.LUT P1, RZ, R0, 0x3, R101, 0x48, !PT ;  /* 0x0000000300ff7812 */ /* 0x000fe20007824865 */
[----:B------:R-:W-:Y:S01]  /*5680*/  @!UPT UIADD3 URZ, UPT, UPT, URZ, URZ, URZ ;  /* 0x000000fffffff290 */ /* 0x000fe2000fffe0ff */
[----:B----4-:R-:W-:Y:S11]  /*5690*/  @P0 BRA `(.L_x_91) ;  /* 0x0000000000080947 */ /* 0x010ff60003800000 */
[----:B------:R-:W1:Y:S02]  /*56a0*/  SYNCS.PHASECHK.TRANS64.TRYWAIT P0, [R113+URZ+0x90], R2 ;  /* 0x00009002710075a7 */ /* 0x000e6400080011ff */
[----:B-1----:R-:W-:Y:S05]  /*56b0*/  @!P0 BRA `(.L_x_92) ;  /* 0x00000020009c8947 */ /* 0x002fea0003800000 */
.L_x_91:
[----:B------:R-:W-:Y:S05]  /*56c0*/  @!P1 BRA `(.L_x_93) ;  /* 0x0000000000409947 */ /* 0x000fea0003800000 */
[----:B------:R-:W4:Y:S01]  /*56d0*/  LDCU.64 UR8, c[0x4][0x70] ;  /* 0x01000e00ff0877ac */ /* 0x000f220008000a00 */
[----:B------:R-:W-:Y:S01]  /*56e0*/  MOV R3, 0x0 ;  /* 0x0000000000037802 */ /* 0x000fe20000000f00 */
[----:B------:R-:W-:Y:S02]  /*56f0*/  HFMA2 R12, -RZ, RZ, 0, 5.9604644775390625e-08 ;  /* 0x00000001ff0c7431 */ /* 0x000fe400000001ff */
[----:B------:R-:W-:Y:S02]  /*5700*/  IMAD.MOV.U32 R8, RZ, RZ, 0x192 ;  /* 0x00000192ff087424 */ /* 0x000fe400078e00ff */
[----:B------:R-:W-:Y:S01]  /*5710*/  IMAD.MOV.U32 R13, RZ, RZ, RZ ;  /* 0x000000ffff0d7224 */ /* 0x000fe200078e00ff */
[----:B------:R-:W5:Y:S01]  /*5720*/  LDCU.64 UR6, c[0x4][0x78] ;  /* 0x01000f00ff0677ac */ /* 0x000f620008000a00 */
[----:B-1----:R-:W1:Y:S01]  /*5730*/  LDC.64 R2, c[0x4][R3] ;  /* 0x0100000003027b82 */ /* 0x002e620000000a00 */
[----:B------:R-:W2:Y:S01]  /*5740*/  LDCU.64 UR4, c[0x4][0x10] ;  /* 0x01000200ff0477ac */ /* 0x000ea20008000a00 */
[----:B----4-:R-:W-:Y:S01]  /*5750*/  MOV R5, UR9 ;  /* 0x0000000900057c02 */ /* 0x010fe20008000f00 */
[----:B------:R-:W-:Y:S01]  /*5760*/  IMAD.U32 R4, RZ, RZ, UR8 ;  /* 0x00000008ff047e24 */ /* 0x000fe2000f8e00ff */
[----:B-----5:R-:W-:Y:S01]  /*5770*/  MOV R7, UR7 ;  /* 0x0000000700077c02 */ /* 0x020fe20008000f00 */
[----:B------:R-:W-:Y:S01]  /*5780*/  IMAD.U32 R6, RZ, RZ, UR6 ;  /* 0x00000006ff067e24 */ /* 0x000fe2000f8e00ff */
[----:B--2---:R-:W-:Y:S01]  /*5790*/  MOV R11, UR5 ;  /* 0x00000005000b7c02 */ /* 0x004fe20008000f00 */
[----:B------:R-:W-:Y:S02]  /*57a0*/  IMAD.U32 R10, RZ, RZ, UR4 ;  /* 0x00000004ff0a7e24 */ /* 0x000fe4000f8e00ff */
[----:B------:R-:W-:Y:S07]  /*57b0*/  LEPC R20, `(.L_x_93) ;  /* 0x000000001014794e */ /* 0x000fee0000000000 */
[----:B-1-3--:R-:W-:Y:S05]  /*57c0*/  CALL.ABS.NOINC R2 ;  /* 0x0000000002007343 */ /* 0x00afea0003c00000 */
.L_x_93:
[-C--:B---3--:R-:W-:Y:S01]  /*57d0*/  F2FP.F16.E5M2.UNPACK_B R51, R80.reuse ;  /* 0x00000050ff33723e */ /* 0x088fe200020004ff */
[----:B------:R-:W-:Y:S05]  /*57e0*/  WARPSYNC.ALL ;  /* 0x0000000000007948 */ /* 0x000fea0003800000 */
[----:B------:R-:W-:Y:S01]  /*57f0*/  R2UR UR4, R48 ;  /* 0x00000000300472ca */ /* 0x000fe200000e0000 */
[--C-:B------:R-:W-:Y:S01]  /*5800*/  HADD2.F32 R50, -RZ, R51.reuse.H0_H0 ;  /* 0x20000033ff327230 */ /* 0x100fe20000004100 */
[----:B------:R-:W-:Y:S01]  /*5810*/  F2FP.F16.E5M2.UNPACK_B R53, R80.H1 ;  /* 0x00000050ff35723e */ /* 0x000fe200030004ff */
[----:B------:R-:W-:Y:S01]  /*5820*/  HADD2.F32 R51, -RZ, R51.H1_H1 ;  /* 0x30000033ff337230 */ /* 0x000fe20000004100 */
[-C--:B------:R-:W-:Y:S01]  /*5830*/  F2FP.F16.E5M2.UNPACK_B R55, R81.reuse ;  /* 0x00000051ff37723e */ /* 0x080fe200020004ff */
[----:B------:R-:W-:Y:S01]  /*5840*/  BSSY.RECONVERGENT B0, `(.L_x_94) ;  /* 0x0000099000007945 */ /* 0x000fe20003800200 */
[----:B------:R-:W-:Y:S01]  /*5850*/  F2FP.F16.E5M2.UNPACK_B R57, R81.H1 ;  /* 0x00000051ff39723e */ /* 0x000fe200030004ff */
[--C-:B------:R-:W-:Y:S01]  /*5860*/  HADD2.F32 R52, -RZ, R53.reuse.H0_H0 ;  /* 0x20000035ff347230 */ /* 0x100fe20000004100 */
[-C--:B------:R-:W-:Y:S01]  /*5870*/  F2FP.F16.E5M2.UNPACK_B R59, R82.reuse ;  /* 0x00000052ff3b723e */ /* 0x080fe200020004ff */
[----:B------:R-:W-:Y:S01]  /*5880*/  HADD2.F32 R54, -RZ, R53.H1_H1 ;  /* 0x30000035ff367230 */ /* 0x000fe20000004100 */
[----:B------:R-:W-:Y:S01]  /*5890*/  F2FP.F16.E5M2.UNPACK_B R61, R82.H1 ;  /* 0x00000052ff3d723e */ /* 0x000fe200030004ff */
[--C-:B------:R-:W-:Y:S01]  /*58a0*/  HADD2.F32 R53, -RZ, R55.reuse.H0_H0 ;  /* 0x20000037ff357230 */ /* 0x100fe20000004100 */
[-C--:B------:R-:W-:Y:S01]  /*58b0*/  F2FP.F16.E5M2.UNPACK_B R63, R83.reuse ;  /* 0x00000053ff3f723e */ /* 0x080fe200020004ff */
[----:B------:R-:W-:Y:S01]  /*58c0*/  LDTM.16dp32bit_t0_t15.x32 R4, tmem[UR4] ;  /* 0x00000004000479ee */ /* 0x000fe20008a80000 */
[----:B------:R-:W2:Y:S01]  /*58d0*/  LDTM.16dp32bit_t16_t31.x32 R4, tmem[UR4+0x20] ;  /* 0x00002004000479ee */ /* 0x000ea20008aa0000 */
[----:B------:R-:W-:Y:S01]  /*58e0*/  SHF.L.U32 R125, R102, 0x4, RZ ;  /* 0x00000004667d7819 */ /* 0x000fe200000006ff */
[----:B------:R-:W-:Y:S01]  /*58f0*/  HADD2.F32 R56, -RZ, R55.H1_H1 ;  /* 0x30000037ff387230 */ /* 0x000fe20000004100 */
[----:B------:R-:W-:Y:S01]  /*5900*/  ISETP.NE.AND P6, PT, R114, RZ, PT ;  /* 0x000000ff7200720c */ /* 0x000fe20003fc5270 */
[----:B------:R-:W-:Y:S01]  /*5910*/  HADD2.F32 R60, -RZ, R59.H1_H1 ;  /* 0x3000003bff3c7230 */ /* 0x000fe20000004100 */
[----:B------:R-:W-:Y:S01]  /*5920*/  IADD3 R114, PT, PT, R100, UR49, RZ ;  /* 0x0000003164727c10 */ /* 0x000fe2000fffe0ff */
[----:B------:R-:W-:Y:S01]  /*5930*/  HADD2.F32 R64, -RZ, R63.H1_H1 ;  /* 0x3000003fff407230 */ /* 0x000fe20000004100 */
[----:B------:R-:W-:Y:S01]  /*5940*/  F2FP.F16.E5M2.UNPACK_B R65, R83.H1 ;  /* 0x00000053ff41723e */ /* 0x000fe200030004ff */
[--C-:B------:R-:W-:Y:S01]  /*5950*/  HADD2.F32 R55, -RZ, R57.reuse.H0_H0 ;  /* 0x20000039ff377230 */ /* 0x100fe20000004100 */
[----:B------:R-:W-:Y:S01]  /*5960*/  IADD3 R114, PT, PT, R114, R125, RZ ;  /* 0x0000007d72727210 */ /* 0x000fe20007ffe0ff */
[----:B------:R-:W-:Y:S01]  /*5970*/  HADD2.F32 R58, -RZ, R57.H1_H1 ;  /* 0x30000039ff3a7230 */ /* 0x000fe20000004100 */
[-C--:B------:R-:W-:Y:S01]  /*5980*/  F2FP.F16.E5M2.UNPACK_B R67, R84.reuse ;  /* 0x00000054ff43723e */ /* 0x080fe200020004ff */
[----:B------:R-:W-:Y:S01]  /*5990*/  HADD2.F32 R57, -RZ, R59.H0_H0 ;  /* 0x2000003bff397230 */ /* 0x000fe20000004100 */
[----:B------:R-:W-:Y:S01]  /*59a0*/  F2FP.F16.E5M2.UNPACK_B R69, R84.H1 ;  /* 0x00000054ff45723e */ /* 0x000fe200030004ff */
[----:B------:R-:W-:Y:S01]  /*59b0*/  HADD2.F32 R59, -RZ, R61.H0_H0 ;  /* 0x2000003dff3b7230 */ /* 0x000fe20000004100 */
[-C--:B------:R-:W-:Y:S01]  /*59c0*/  F2FP.F16.E5M2.UNPACK_B R71, R85.reuse ;  /* 0x00000055ff47723e */ /* 0x080fe200020004ff */
[----:B------:R-:W-:Y:S01]  /*59d0*/  HADD2.F32 R68, -RZ, R67.H1_H1 ;  /* 0x30000043ff447230 */ /* 0x000fe20000004100 */
[----:B------:R-:W-:Y:S01]  /*59e0*/  F2FP.F16.E5M2.UNPACK_B R73, R85.H1 ;  /* 0x00000055ff49723e */ /* 0x000fe200030004ff */
[----:B------:R-:W-:Y:S01]  /*59f0*/  HADD2.F32 R62, -RZ, R61.H1_H1 ;  /* 0x3000003dff3e7230 */ /* 0x000fe20000004100 */
[-C--:B------:R-:W-:Y:S01]  /*5a00*/  F2FP.F16.E5M2.UNPACK_B R75, R86.reuse ;  /* 0x00000056ff4b723e */ /* 0x080fe200020004ff */
[----:B------:R-:W-:Y:S01]  /*5a10*/  HADD2.F32 R61, -RZ, R63.H0_H0 ;  /* 0x2000003fff3d7230 */ /* 0x000fe20000004100 */
[----:B------:R-:W-:Y:S01]  /*5a20*/  F2FP.F16.E5M2.UNPACK_B R77, R86.H1 ;  /* 0x00000056ff4d723e */ /* 0x000fe200030004ff */
[----:B------:R-:W-:Y:S01]  /*5a30*/  HADD2.F32 R72, -RZ, R71.H1_H1 ;  /* 0x30000047ff487230 */ /* 0x000fe20000004100 */
[----:B------:R-:W-:Y:S01]  /*5a40*/  F2FP.F16.E5M2.UNPACK_B R79, R87.H1 ;  /* 0x00000057ff4f723e */ /* 0x000fe200030004ff */
[C---:B--2---:R-:W-:Y:S01]  /*5a50*/  FMUL R0, R47.reuse, R4 ;  /* 0x000000042f007220 */ /* 0x044fe20000400000 */
[C---:B-1----:R-:W-:Y:S01]  /*5a60*/  FMUL R2, R47.reuse, R5 ;  /* 0x000000052f027220 */ /* 0x042fe20000400000 */
[C---:B------:R-:W-:Y:S01]  /*5a70*/  FMUL R4, R47.reuse, R8 ;  /* 0x000000082f047220 */ /* 0x040fe20000400000 */
[----:B------:R-:W-:Y:S01]  /*5a80*/  FMUL R5, R47, R9 ;  /* 0x000000092f057220 */ /* 0x000fe20000400000 */
[C---:B------:R-:W-:Y:S01]  /*5a90*/  FFMA R0, R49.reuse, R50, R0 ;  /* 0x0000003231007223 */ /* 0x040fe20000000000 */
[----:B------:R-:W-:Y:S01]  /*5aa0*/  FFMA R2, R49, R51, R2 ;  /* 0x0000003331027223 */ /* 0x000fe20000000002 */
[C---:B------:R-:W-:Y:S01]  /*5ab0*/  FMUL R8, R47.reuse, R12 ;  /* 0x0000000c2f087220 */ /* 0x040fe20000400000 */
[C---:B------:R-:W-:Y:S01]  /*5ac0*/  FMUL R9, R47.reuse, R13 ;  /* 0x0000000d2f097220 */ /* 0x040fe20000400000 */
[C---:B------:R-:W-:Y:S01]  /*5ad0*/  FMUL R12, R47.reuse, R16 ;  /* 0x000000102f0c7220 */ /* 0x040fe20000400000 */
[C---:B------:R-:W-:Y:S01]  /*5ae0*/  FMUL R13, R47.reuse, R17 ;  /* 0x000000112f0d7220 */ /* 0x040fe20000400000 */
[C---:B------:R-:W-:Y:S01]  /*5af0*/  FMUL R16, R47.reuse, R20 ;  /* 0x000000142f107220 */ /* 0x040fe20000400000 */
[C---:B------:R-:W-:Y:S01]  /*5b00*/  FMUL R17, R47.reuse, R21 ;  /* 0x000000152f117220 */ /* 0x040fe20000400000 */
[C---:B------:R-:W-:Y:S01]  /*5b10*/  FMUL R20, R47.reuse, R24 ;  /* 0x000000182f147220 */ /* 0x040fe20000400000 */
[C---:B------:R-:W-:Y:S01]  /*5b20*/  FMUL R21, R47.reuse, R25 ;  /* 0x000000192f157220 */ /* 0x040fe20000400000 */
[----:B------:R-:W-:Y:S02]  /*5b30*/  HADD2.F32 R76, -RZ, R75.H1_H1 ;  /* 0x3000004bff4c7230 */ /* 0x000fe40000004100 */
[C---:B------:R-:W-:Y:S01]  /*5b40*/  FMUL R24, R47.reuse, R28 ;  /* 0x0000001c2f187220 */ /* 0x040fe20000400000 */
[C---:B------:R-:W-:Y:S01]  /*5b50*/  FMUL R25, R47.reuse, R29 ;  /* 0x0000001d2f197220 */ /* 0x040fe20000400000 */
[C---:B------:R-:W-:Y:S01]  /*5b60*/  FMUL R28, R47.reuse, R32 ;  /* 0x000000202f1c7220 */ /* 0x040fe20000400000 */
[C---:B------:R-:W-:Y:S01]  /*5b70*/  FMUL R29, R47.reuse, R33 ;  /* 0x000000212f1d7220 */ /* 0x040fe20000400000 */
[C---:B------:R-:W-:Y:S01]  /*5b80*/  FMUL R3, R47.reuse, R6 ;  /* 0x000000062f037220 */ /* 0x040fe20000400000 */
[C---:B------:R-:W-:Y:S01]  /*5b90*/  FMUL R7, R47.reuse, R7 ;  /* 0x000000072f077220 */ /* 0x040fe20000400000 */
[C---:B------:R-:W-:Y:S01]  /*5ba0*/  FMUL R6, R47.reuse, R10 ;  /* 0x0000000a2f067220 */ /* 0x040fe20000400000 */
[----:B------:R-:W-:Y:S01]  /*5bb0*/  FMUL R11, R47, R11 ;  /* 0x0000000b2f0b7220 */ /* 0x000fe20000400000 */
[C---:B------:R-:W-:Y:S01]  /*5bc0*/  FFMA R3, R49.reuse, R52, R3 ;  /* 0x0000003431037223 */ /* 0x040fe20000000003 */
[C---:B------:R-:W-:Y:S01]  /*5bd0*/  FFMA R7, R49.reuse, R54, R7 ;  /* 0x0000003631077223 */ /* 0x040fe20000000007 */
[C---:B------:R-:W-:Y:S01]  /*5be0*/  FFMA R4, R49.reuse, R53, R4 ;  /* 0x0000003531047223 */ /* 0x040fe20000000004 */
[----:B------:R-:W-:Y:S01]  /*5bf0*/  F2FP.F16.E5M2.UNPACK_B R50, R87 ;  /* 0x00000057ff32723e */ /* 0x000fe200020004ff */
[C---:B------:R-:W-:Y:S01]  /*5c00*/  FFMA R5, R49.reuse, R56, R5 ;  /* 0x0000003831057223 */ /* 0x040fe20000000005 */
[----:B------:R-:W-:Y:S01]  /*5c10*/  FFMA R6, R49, R55, R6 ;  /* 0x0000003731067223 */ /* 0x000fe20000000006 */
[----:B------:R-:W-:Y:S01]  /*5c20*/  F2FP.SATFINITE.E5M2.F32.PACK_AB_MERGE_C R117, R7, R3, RZ ;  /* 0x000000030775723e */ /* 0x000fe200048060ff */
[C---:B------:R-:W-:Y:S01]  /*5c30*/  FFMA R11, R49.reuse, R58, R11 ;  /* 0x0000003a310b7223 */ /* 0x040fe2000000000b */
[C---:B------:R-:W-:Y:S01]  /*5c40*/  FFMA R8, R49.reuse, R57, R8 ;  /* 0x0000003931087223 */ /* 0x040fe20000000008 */
[----:B------:R-:W-:Y:S01]  /*5c50*/  ISETP.NE.AND P0, PT, R110, RZ, PT ;  /* 0x000000ff6e00720c */ /* 0x000fe20003f05270 */
[----:B------:R-:W-:Y:S01]  /*5c60*/  FFMA R9, R49, R60, R9 ;  /* 0x0000003c31097223 */ /* 0x000fe20000000009 */
[----:B------:R-:W-:Y:S01]  /*5c70*/  F2FP.SATFINITE.E5M2.F32.PACK_AB_MERGE_C R116, R2, R0, R117 ;  /* 0x000000000274723e */ /* 0x000fe20004806075 */
[--C-:B------:R-:W-:Y:S01]  /*5c80*/  HADD2.F32 R51, -RZ, R50.reuse.H0_H0 ;  /* 0x20000032ff337230 */ /* 0x100fe20000004100 */
[----:B------:R-:W-:Y:S01]  /*5c90*/  F2FP.SATFINITE.E5M2.F32.PACK_AB_MERGE_C R117, R11, R6, RZ ;  /* 0x000000060b75723e */ /* 0x000fe200048060ff */
[----:B------:R-:W-:Y:S02]  /*5ca0*/  HADD2.F32 R50, -RZ, R50.H1_H1 ;  /* 0x30000032ff327230 */ /* 0x000fe40000004100 */
[C---:B------:R-:W-:Y:S01]  /*5cb0*/  FMUL R10, R47.reuse, R14 ;  /* 0x0000000e2f0a7220 */ /* 0x040fe20000400000 */
[----:B------:R-:W-:Y:S01]  /*5cc0*/  FMUL R15, R47, R15 ;  /* 0x0000000f2f0f7220 */ /* 0x000fe20000400000 */
[--C-:B------:R-:W-:Y:S01]  /*5cd0*/  HADD2.F32 R63, -RZ, R65.reuse.H0_H0 ;  /* 0x20000041ff3f7230 */ /* 0x100fe20000004100 */
[----:B------:R-:W-:Y:S01]  /*5ce0*/  F2FP.SATFINITE.E5M2.F32.PACK_AB_MERGE_C R117, R5, R4, R117 ;  /* 0x000000040575723e */ /* 0x000fe20004806075 */
[C---:B------:R-:W-:Y:S01]  /*5cf0*/  FFMA R10, R49.reuse, R59, R10 ;  /* 0x0000003b310a7223 */ /* 0x040fe2000000000a */
[C---:B------:R-:W-:Y:S01]  /*5d00*/  FFMA R15, R49.reuse, R62, R15 ;  /* 0x0000003e310f7223 */ /* 0x040fe2000000000f */
[C---:B------:R-:W-:Y:S01]  /*5d10*/  FFMA R12, R49.reuse, R61, R12 ;  /* 0x0000003d310c7223 */ /* 0x040fe2000000000c */
[----:B------:R-:W-:Y:S01]  /*5d20*/  FFMA R13, R49, R64, R13 ;  /* 0x00000040310d7223 */ /* 0x000fe2000000000d */
[----:B------:R-:W-:Y:S02]  /*5d30*/  HADD2.F32 R66, -RZ, R65.H1_H1 ;  /* 0x30000041ff427230 */ /* 0x000fe40000004100 */
[C---:B------:R-:W-:Y:S01]  /*5d40*/  FMUL R14, R47.reuse, R18 ;  /* 0x000000122f0e7220 */ /* 0x040fe20000400000 */
[----:B------:R-:W-:Y:S02]  /*5d50*/  HADD2.F32 R65, -RZ, R67.H0_H0 ;  /* 0x20000043ff417230 */ /* 0x000fe40000004100 */
[----:B------:R-:W-:Y:S01]  /*5d60*/  FMUL R19, R47, R19 ;  /* 0x000000132f137220 */ /* 0x000fe20000400000 */
[--C-:B------:R-:W-:Y:S02]  /*5d70*/  HADD2.F32 R67, -RZ, R69.reuse.H0_H0 ;  /* 0x20000045ff437230 */ /* 0x100fe40000004100 */
[----:B------:R-:W-:Y:S01]  /*5d80*/  FFMA R14, R49, R63, R14 ;  /* 0x0000003f310e7223 */ /* 0x000fe2000000000e */
[----:B------:R-:W-:Y:S02]  /*5d90*/  HADD2.F32 R70, -RZ, R69.H1_H1 ;  /* 0x30000045ff467230 */ /* 0x000fe40000004100 */
[----:B------:R-:W-:Y:S01]  /*5da0*/  FMUL R18, R47, R22 ;  /* 0x000000162f127220 */ /* 0x000fe20000400000 */
[----:B------:R-:W-:Y:S02]  /*5db0*/  HADD2.F32 R69, -RZ, R71.H0_H0 ;  /* 0x20000047ff457230 */ /* 0x000fe40000004100 */
[----:B------:R-:W-:Y:S01]  /*5dc0*/  FFMA R19, R49, R66, R19 ;  /* 0x0000004231137223 */ /* 0x000fe20000000013 */
[----:B------:R-:W-:Y:S01]  /*5dd0*/  FMUL R23, R47, R23 ;  /* 0x000000172f177220 */ /* 0x000fe20000400000 */
[C---:B------:R-:W-:Y:S01]  /*5de0*/  FFMA R16, R49.reuse, R65, R16 ;  /* 0x0000004131107223 */ /* 0x040fe20000000010 */
[C---:B------:R-:W-:Y:S01]  /*5df0*/  FFMA R17, R49.reuse, R68, R17 ;  /* 0x0000004431117223 */ /* 0x040fe20000000011 */
        /* <DEDUP_REMOVED lines=23> */
[----:B------:R-:W-:Y:S01]  /*5f70*/  F2FP.SATFINITE.E5M2.F32.PACK_AB_MERGE_C R118, R15, R10, RZ ;  /* 0x0000000a0f76723e */ /* 0x000fe200048060ff */
[----:B------:R-:W-:Y:S01]  /*5f80*/  FFMA R28, R49, R51, R28 ;  /* 0x00000033311c7223 */ /* 0x000fe2000000001c */
[----:B------:R-:W-:Y:S01]  /*5f90*/  F2FP.SATFINITE.E5M2.F32.PACK_AB_MERGE_C R119, R19, R14, RZ ;  /* 0x0000000e1377723e */ /* 0x000fe200048060ff */
[C---:B------:R-:W-:Y:S01]  /*5fa0*/  FFMA R29, R49.reuse, R50, R29 ;  /* 0x00000032311d7223 */ /* 0x040fe2000000001d */
[C---:B------:R-:W-:Y:S01]  /*5fb0*/  FFMA R30, R49.reuse, R77, R30 ;  /* 0x0000004d311e7223 */ /* 0x040fe2000000001e */
[----:B------:R-:W-:Y:S01]  /*5fc0*/  FFMA R35, R49, R52, R35 ;  /* 0x0000003431237223 */ /* 0x000fe20000000023 */
[----:B------:R-:W-:Y:S02]  /*5fd0*/  F2FP.SATFINITE.E5M2.F32.PACK_AB_MERGE_C R118, R9, R8, R118 ;  /* 0x000000080976723e */ /* 0x000fe40004806076 */
[----:B------:R-:W-:Y:S02]  /*5fe0*/  F2FP.SATFINITE.E5M2.F32.PACK_AB_MERGE_C R119, R13, R12, R119 ;  /* 0x0000000c0d77723e */ /* 0x000fe40004806077 */
[----:B------:R-:W-:Y:S02]  /*5ff0*/  F2FP.SATFINITE.E5M2.F32.PACK_AB_MERGE_C R120, R23, R18, RZ ;  /* 0x000000121778723e */ /* 0x000fe400048060ff */
[----:B------:R-:W-:Y:S01]  /*6000*/  F2FP.SATFINITE.E5M2.F32.PACK_AB_MERGE_C R121, R27, R22, RZ ;  /* 0x000000161b79723e */ /* 0x000fe200048060ff */
[----:B------:R1:W-:Y:S01]  /*6010*/  STS.128 [R100+UR49+0x2200], R116 ;  /* 0x0022007464007988 */ /* 0x0003e20008000c31 */
[----:B------:R-:W-:Y:S02]  /*6020*/  F2FP.SATFINITE.E5M2.F32.PACK_AB_MERGE_C R122, R31, R26, RZ ;  /* 0x0000001a1f7a723e */ /* 0x000fe400048060ff */
[----:B------:R-:W-:Y:S02]  /*6030*/  F2FP.SATFINITE.E5M2.F32.PACK_AB_MERGE_C R123, R35, R30, RZ ;  /* 0x0000001e237b723e */ /* 0x000fe400048060ff */
[----:B------:R-:W-:Y:S02]  /*6040*/  F2FP.SATFINITE.E5M2.F32.PACK_AB_MERGE_C R120, R17, R16, R120 ;  /* 0x000000101178723e */ /* 0x000fe40004806078 */
[----:B------:R-:W-:Y:S02]  /*6050*/  F2FP.SATFINITE.E5M2.F32.PACK_AB_MERGE_C R121, R21, R20, R121 ;  /* 0x000000141579723e */ /* 0x000fe40004806079 */
[----:B------:R-:W-:Y:S02]  /*6060*/  F2FP.SATFINITE.E5M2.F32.PACK_AB_MERGE_C R122, R25, R24, R122 ;  /* 0x00000018197a723e */ /* 0x000fe4000480607a */
[----:B------:R-:W-:Y:S02]  /*6070*/  F2FP.SATFINITE.E5M2.F32.PACK_AB_MERGE_C R123, R29, R28, R123 ;  /* 0x0000001c1d7b723e */ /* 0x000fe4000480607b */
[----:B------:R-:W-:Y:S02]  /*6080*/  LEA R32, R105, UR49, 0x3 ;  /* 0x0000003169207c11 */ /* 0x000fe4000f8e18ff */
[----:B------:R-:W-:Y:S01]  /*6090*/  @P6 SHF.L.U32 R33, R104, 0x1f, RZ ;  /* 0x0000001f68216819 */ /* 0x000fe200000006ff */
[----:B------:R1:W-:Y:S01]  /*60a0*/  STS.128 [R114+0x2210], R120 ;  /* 0x0022107872007388 */ /* 0x0003e20000000c00 */
[----:B------:R-:W-:Y:S01]  /*60b0*/  @!PT LDS RZ, [RZ] ;  /* 0x00000000fffff984 */ /* 0x000fe20000000800 */
[----:B------:R-:W-:Y:S01]  /*60c0*/  @!PT LDS RZ, [RZ] ;  /* 0x00000000fffff984 */ /* 0x000fe20000000800 */
[----:B------:R-:W-:Y:S01]  /*60d0*/  @!PT LDS RZ, [RZ] ;  /* 0x00000000fffff984 */ /* 0x000fe20000000800 */
[----:B------:R-:W-:Y:S01]  /*60e0*/  @!PT LDS RZ, [RZ] ;  /* 0x00000000fffff984 */ /* 0x000fe20000000800 */
[----:B------:R2:W-:Y:S07]  /*60f0*/  MEMBAR.ALL.CTA ;  /* 0x0000000000007992 */ /* 0x0005ee0000008000 */
[----:B--2---:R-:W2:Y:S02]  /*6100*/  FENCE.VIEW.ASYNC.S ;  /* 0x00000000000073c6 */ /* 0x004ea40000000000 */
[----:B--2---:R-:W-:Y:S06]  /*6110*/  BAR.SYNC.DEFER_BLOCKING 0x1, 0x80 ;  /* 0x0042000000007b1d */ /* 0x004fec0000010000 */
[----:B------:R-:W-:Y:S05]  /*6120*/  @P0 BRA `(.L_x_95) ;  /* 0x0000000000280947 */ /* 0x000fea0003800000 */
[----:B------:R-:W-:Y:S02]  /*6130*/  UIADD3 UR4, UPT, UPT, UR49, 0x2200, URZ ;  /* 0x0000220031047890 */ /* 0x000fe4000fffe0ff */
[----:B------:R-:W-:Y:S01]  /*6140*/  UIADD3 UR6, UP0, UPT, UR52, 0x680, URZ ;  /* 0x0000068034067890 */ /* 0x000fe2000ff1e0ff */
[----:B------:R-:W-:Y:S03]  /*6150*/  UMOV UR43, UR36 ;  /* 0x00000024002b7c82 */ /* 0x000fe60008000000 */
[----:B------:R-:W-:Y:S01]  /*6160*/  MOV R109, UR4 ;  /* 0x00000004006d7c02 */ /* 0x000fe20008000f00 */
[----:B------:R-:W-:Y:S03]  /*6170*/  UIADD3.X UR7, UPT, UPT, URZ, UR53, URZ, UP0, !UPT ;  /* 0x00000035ff077290 */ /* 0x000fe600087fe4ff */
[----:B------:R-:W-:Y:S11]  /*6180*/  R2UR UR40, R109 ;  /* 0x000000006d2872ca */ /* 0x000ff600000e0000 */
[----:B------:R-:W-:Y:S02]  /*6190*/  @!UPT UIADD3 URZ, UPT, UPT, URZ, URZ, URZ ;  /* 0x000000fffffff290 */ /* 0x000fe4000fffe0ff */
[----:B------:R2:W-:Y:S01]  /*61a0*/  UTMASTG.3D [UR40], [UR6] ;  /* 0x00000028060073b5 */ /* 0x0005e20008010000 */
[----:B------:R0:W-:Y:S01]  /*61b0*/  UTMACMDFLUSH ;  /* 0x00000000000079b7 */ /* 0x0001e20000000000 */
[----:B--2---:R-:W-:Y:S04]  /*61c0*/  DEPBAR.LE SB0, 0x1 ;  /* 0x000080400000791a */ /* 0x004fe80000000000 */
.L_x_95:
[----:B------:R-:W-:Y:S05]  /*61d0*/  BSYNC.RECONVERGENT B0 ;  /* 0x0000000000007941 */ /* 0x000fea0003800200 */
.L_x_94:
[----:B------:R-:W-:Y:S06]  /*61e0*/  BAR.SYNC.DEFER_BLOCKING 0x1, 0x80 ;  /* 0x0042000000007b1d */ /* 0x000fec0000010000 */
[----:B------:R-:W2:Y:S01]  /*61f0*/  @P6 SYNCS.PHASECHK.TRANS64.TRYWAIT P0, [R32+URZ+0x40], R33 ;  /* 0x00004021200065a7 */ /* 0x000ea200080011ff */
[----:B------:R-:W-:Y:S01]  /*6200*/  BSSY B1, `(.L_x_96) ;  /* 0x0000020000017945 */ /* 0x000fe20003800000 */
[----:B--2---:R-:W-:Y:S03]  /*6210*/  @P6 SEL R115, RZ, 0x1, !P0 ;  /* 0x00000001ff736807 */ /* 0x004fe60004000000 */
[----:B------:R-:W-:Y:S05]  /*6220*/  @!P6 BRA `(.L_x_97) ;  /* 0x000000000074e947 */ /* 0x000fea0003800000 */
[----:B------:R-:W-:Y:S01]  /*6230*/  ISETP.NE.AND P1, PT, R124, RZ, PT ;  /* 0x000000ff7c00720c */ /* 0x000fe20003f25270 */
[----:B------:R-:W-:Y:S01]  /*6240*/  BSSY B0, `(.L_x_98) ;  /* 0x0000009000007945 */ /* 0x000fe20003800000 */
[----:B------:R-:W-:Y:S11]  /*6250*/  ISETP.NE.AND P0, PT, R115, RZ, PT ;  /* 0x000000ff7300720c */ /* 0x000ff60003f05270 */
[----:B------:R-:W-:Y:S05]  /*6260*/  @P1 IMAD R0, R105, 0x1000, R100 ;  /* 0x0000100069001824 */ /* 0x000fea00078e0264 */
[----:B------:R-:W-:Y:S05]  /*6270*/  @P1 IADD3 R2, PT, PT, R0, UR49, RZ ;  /* 0x0000003100021c10 */ /* 0x000fea000fffe0ff */
[----:B------:R-:W-:Y:S01]  /*6280*/  @P1 IMAD.IADD R2, R2, 0x1, R125 ;  /* 0x0000000102021824 */ /* 0x000fe200078e027d */
[----:B------:R-:W-:Y:S06]  /*6290*/  @P0 BRA `(.L_x_99) ;  /* 0x00000000000c0947 */ /* 0x000fec0003800000 */
[----:B------:R-:W-:Y:S04]  /*62a0*/  SHF.L.U32 R3, R104, 0x1f, RZ ;  /* 0x0000001f68037819 */ /* 0x000fe800000006ff */
[----:B------:R-:W2:Y:S02]  /*62b0*/  SYNCS.PHASECHK.TRANS64.TRYWAIT P0, [R32+URZ+0x40], R3 ;  /* 0x00004003200075a7 */ /* 0x000ea400080011ff */
[----:B--2---:R-:W-:Y:S05]  /*62c0*/  @!P0 BRA `(.L_x_100) ;  /* 0x0000001400ac8947 */ /* 0x004fea0003800000 */
.L_x_99:
[----:B------:R-:W-:Y:S05]  /*62d0*/  BSYNC B0 ;  /* 0x0000000000007941 */ /* 0x000fea0003800000 */
.L_x_98:
[----:B------:R-:W-:Y:S01]  /*62e0*/  ISETP.NE.AND P0, PT, R124, RZ, PT ;  /* 0x000000ff7c00720c */ /* 0x000fe20003f05270 */
[----:B--2---:R-:W-:Y:S02]  /*62f0*/  VIADD R32, R32, 0x50 ;  /* 0x0000005020207836 */ /* 0x004fe40000000000 */
[----:B------:R-:W-:Y:S02]  /*6300*/  IMAD.U32 R3, RZ, RZ, UR37 ;  /* 0x00000025ff037e24 */ /* 0x000fe4000f8e00ff */
[----:B------:R-:W-:Y:S03]  /*6310*/  VIADD R105, R105, 0x1 ;  /* 0x0000000169697836 */ /* 0x000fe60000000000 */
[----:B------:R-:W-:Y:S05]  /*6320*/  PRMT R3, R3, 0x654, R32 ;  /* 0x0000065403037816 */ /* 0x000fea0000000020 */
[----:B------:R2:W3:Y:S04]  /*6330*/  @P0 LDS.128 R80, [R0+UR49+0x200] ;  /* 0x0002003100500984 */ /* 0x0004e80008000c00 */
[----:B------:R2:W4:Y:S01]  /*6340*/  @P0 LDS.128 R84, [R2+0x210] ;  /* 0x0002100002540984 */ /* 0x0005220000000c00 */
[C---:B------:R-:W-:Y:S01]  /*6350*/  ISETP.NE.AND P0, PT, R105.reuse, 0x2, PT ;  /* 0x000000026900780c */ /* 0x040fe20003f05270 */
[----:B------:R-:W-:Y:S01]  /*6360*/  @!PT LDS RZ, [RZ] ;  /* 0x00000000fffff984 */ /* 0x000fe20000000800 */
[----:B------:R-:W-:Y:S01]  /*6370*/  @!PT LDS RZ, [RZ] ;  /* 0x00000000fffff984 */ /* 0x000fe20000000800 */
[----:B------:R-:W-:Y:S01]  /*6380*/  @!PT LDS RZ, [RZ] ;  /* 0x00000000fffff984 */ /* 0x000fe20000000800 */
[----:B------:R-:W-:Y:S01]  /*6390*/  @!PT LDS RZ, [RZ] ;  /* 0x00000000fffff984 */ /* 0x000fe20000000800 */
[----:B------:R5:W-:Y:S06]  /*63a0*/  MEMBAR.ALL.CTA ;  /* 0x0000000000007992 */ /* 0x000bec0000008000 */
[----:B-----5:R-:W5:Y:S01]  /*63b0*/  FENCE.VIEW.ASYNC.S ;  /* 0x00000000000073c6 */ /* 0x020f620000000000 */
[----:B------:R-:W-:Y:S01]  /*63c0*/  SEL R105, R105, RZ, P0 ;  /* 0x000000ff69697207 */ /* 0x000fe20000000000 */
[----:B-----5:R5:W-:Y:S02]  /*63d0*/  SYNCS.ARRIVE.TRANS64.RED.A1T0 RZ, [R3+URZ], RZ ;  /* 0x000000ff03ff79a7 */ /* 0x020be400081004ff */
[----:B-----5:R-:W-:Y:S04]  /*63e0*/  SEL R3, RZ, 0x1, P0 ;  /* 0x00000001ff037807 */ /* 0x020fe80000000000 */
[----:B--23--:R-:W-:Y:S02]  /*63f0*/  LOP3.LUT R104, R104, R3, RZ, 0x3c, !PT ;  /* 0x0000000368687212 */ /* 0x00cfe400078e3cff */
.L_x_97:
[----:B------:R-:W-:Y:S05]  /*6400*/  BSYNC B1 ;  /* 0x0000000000017941 */ /* 0x000fea0003800000 */
.L_x_96:
[----:B------:R-:W-:Y:S05]  /*6410*/  VIADD R0, R48, 0x40 ;  /* 0x0000004030007836 */ /* 0x000fea0000000000 */
[----:B------:R-:W-:Y:S04]  /*6420*/  SHF.R.U32.HI R0, RZ, 0x15, R0 ;  /* 0x00000015ff007819 */ /* 0x000fe80000011600 */
[----:B------:R-:W-:Y:S11]  /*6430*/  LOP3.LUT P0, RZ, R0, 0x3, R101, 0x48, !PT ;  /* 0x0000000300ff7812 */ /* 0x000ff60007804865 */
[----:B------:R-:W-:Y:S02]  /*6440*/  @!UPT UIADD3 URZ, UPT, UPT, URZ, URZ, URZ ;  /* 0x000000fffffff290 */ /* 0x000fe4000fffe0ff */
[----:B------:R-:W-:Y:S05]  /*6450*/  @!P0 BRA `(.L_x_101) ;  /* 0x0000000000408947 */ /* 0x000fea0003800000 */
[----:B------:R-:W2:Y:S01]  /*6460*/  LDCU.64 UR8, c[0x4][0x70] ;  /* 0x01000e00ff0877ac */ /* 0x000ea20008000a00 */
[----:B------:R-:W-:Y:S01]  /*6470*/  MOV R3, 0x0 ;  /* 0x0000000000037802 */ /* 0x000fe20000000f00 */
[----:B------:R-:W-:Y:S02]  /*6480*/  HFMA2 R12, -RZ, RZ, 0, 5.9604644775390625e-08 ;  /* 0x00000001ff0c7431 */ /* 0x000fe400000001ff */
[----:B------:R-:W-:Y:S02]  /*6490*/  IMAD.MOV.U32 R8, RZ, RZ, 0x192 ;  /* 0x00000192ff087424 */ /* 0x000fe400078e00ff */
[----:B------:R-:W-:Y:S01]  /*64a0*/  IMAD.MOV.U32 R13, RZ, RZ, RZ ;  /* 0x000000ffff0d7224 */ /* 0x000fe200078e00ff */
[----:B------:R-:W3:Y:S01]  /*64b0*/  LDCU.64 UR6, c[0x4][0x78] ;  /* 0x01000f00ff0677ac */ /* 0x000ee20008000a00 */
[----:B------:R-:W1:Y:S01]  /*64c0*/  LDC.64 R2, c[0x4][R3] ;  /* 0x0100000003027b82 */ /* 0x000e620000000a00 */
[----:B------:R-:W5:Y:S01]  /*64d0*/  LDCU.64 UR4, c[0x4][0x10] ;  /* 0x01000200ff0477ac */ /* 0x000f620008000a00 */
[----:B--2---:R-:W-:Y:S01]  /*64e0*/  MOV R5, UR9 ;  /* 0x0000000900057c02 */ /* 0x004fe20008000f00 */
[----:B------:R-:W-:Y:S01]  /*64f0*/  IMAD.U32 R4, RZ, RZ, UR8 ;  /* 0x00000008ff047e24 */ /* 0x000fe2000f8e00ff */
[----:B---3--:R-:W-:Y:S01]  /*6500*/  MOV R7, UR7 ;  /* 0x0000000700077c02 */ /* 0x008fe20008000f00 */
[----:B------:R-:W-:Y:S01]  /*6510*/  IMAD.U32 R6, RZ, RZ, UR6 ;  /* 0x00000006ff067e24 */ /* 0x000fe2000f8e00ff */
[----:B-----5:R-:W-:Y:S01]  /*6520*/  MOV R11, UR5 ;  /* 0x00000005000b7c02 */ /* 0x020fe20008000f00 */
[----:B------:R-:W-:Y:S02]  /*6530*/  IMAD.U32 R10, RZ, RZ, UR4 ;  /* 0x00000004ff0a7e24 */ /* 0x000fe4000f8e00ff */
[----:B------:R-:W-:Y:S07]  /*6540*/  LEPC R20, `(.L_x_101) ;  /* 0x000000001014794e */ /* 0x000fee0000000000 */
[----:B-1--4-:R-:W-:Y:S05]  /*6550*/  CALL.ABS.NOINC R2 ;  /* 0x0000000002007343 */ /* 0x012fea0003c00000 */
.L_x_101:
[----:B------:R-:W-:Y:S01]  /*6560*/  ISETP.NE.AND P0, PT, R110, RZ, PT ;  /* 0x000000ff6e00720c */ /* 0x000fe20003f05270 */
[----:B------:R-:W-:Y:S05]  /*6570*/  WARPSYNC.ALL ;  /* 0x0000000000007948 */ /* 0x000fea0003800000 */
[----:B------:R-:W-:Y:S01]  /*6580*/  R2UR UR4, R48 ;  /* 0x00000000300472ca */ /* 0x000fe200000e0000 */
[----:B------:R-:W-:Y:S01]  /*6590*/  BSSY.RECONVERGENT B0, `(.L_x_102) ;  /* 0x000009c000007945 */ /* 0x000fe20003800200 */
[-C--:B------:R-:W-:Y:S02]  /*65a0*/  F2FP.F16.E5M2.UNPACK_B R51, R80.reuse ;  /* 0x00000050ff33723e */ /* 0x080fe400020004ff */
[----:B------:R-:W-:Y:S02]  /*65b0*/  F2FP.F16.E5M2.UNPACK_B R80, R80.H1 ;  /* 0x00000050ff50723e */ /* 0x000fe400030004ff */
[-C--:B------:R-:W-:Y:S01]  /*65c0*/  F2FP.F16.E5M2.UNPACK_B R55, R81.reuse ;  /* 0x00000051ff37723e */ /* 0x080fe200020004ff */
[--C-:B------:R-:W-:Y:S01]  /*65d0*/  HADD2.F32 R50, -RZ, R51.reuse.H0_H0 ;  /* 0x20000033ff327230 */ /* 0x100fe20000004100 */
[----:B------:R-:W-:Y:S01]  /*65e0*/  F2FP.F16.E5M2.UNPACK_B R81, R81.H1 ;  /* 0x00000051ff51723e */ /* 0x000fe200030004ff */
[----:B------:R-:W-:Y:S01]  /*65f0*/  HADD2.F32 R52, -RZ, R51.H1_H1 ;  /* 0x30000033ff347230 */ /* 0x000fe20000004100 */
[-C--:B------:R-:W-:Y:S01]  /*6600*/  F2FP.F16.E5M2.UNPACK_B R59, R82.reuse ;  /* 0x00000052ff3b723e */ /* 0x080fe200020004ff */
[--C-:B------:R-:W-:Y:S01]  /*6610*/  HADD2.F32 R51, -RZ, R80.reuse.H0_H0 ;  /* 0x20000050ff337230 */ /* 0x100fe20000004100 */
[----:B------:R-:W-:Y:S01]  /*6620*/  F2FP.F16.E5M2.UNPACK_B R82, R82.H1 ;  /* 0x00000052ff52723e */ /* 0x000fe200030004ff */
[----:B------:R-:W-:Y:S01]  /*6630*/  LDTM.16dp32bit_t0_t15.x32 R4, tmem[UR4+0x40] ;  /* 0x00004004000479ee */ /* 0x000fe20008a80000 */
[----:B------:R-:W2:Y:S01]  /*6640*/  LDTM.16dp32bit_t16_t31.x32 R4, tmem[UR4+0x60] ;  /* 0x00006004000479ee */ /* 0x000ea20008aa0000 */
[----:B------:R-:W-:Y:S01]  /*6650*/  NOP ;  /* 0x0000000000007918 */ /* 0x000fe20000000000 */
[--C-:B------:R-:W-:Y:S01]  /*6660*/  HADD2.F32 R53, -RZ, R55.reuse.H0_H0 ;  /* 0x20000037ff357230 */ /* 0x100fe20000004100 */
[----:B------:R-:W-:Y:S01]  /*6670*/  R2UR UR5, R113 ;  /* 0x00000000710572ca */ /* 0x000fe200000e0000 */
[----:B------:R-:W-:Y:S01]  /*6680*/  HADD2.F32 R56, -RZ, R55.H1_H1 ;  /* 0x30000037ff387230 */ /* 0x000fe20000004100 */
[----:B------:R-:W-:Y:S01]  /*6690*/  F2FP.F16.E5M2.UNPACK_B R63, R83 ;  /* 0x00000053ff3f723e */ /* 0x000fe200020004ff */
[--C-:B------:R-:W-:Y:S01]  /*66a0*/  HADD2.F32 R57, -RZ, R59.reuse.H0_H0 ;  /* 0x2000003bff397230 */ /* 0x100fe20000004100 */
[----:B----4-:R-:W-:Y:S01]  /*66b0*/  F2FP.F16.E5M2.UNPACK_B R67, R84 ;  /* 0x00000054ff43723e */ /* 0x010fe200020004ff */
[----:B------:R-:W-:Y:S01]  /*66c0*/  HADD2.F32 R60, -RZ, R59.H1_H1 ;  /* 0x3000003bff3c7230 */ /* 0x000fe20000004100 */
[----:B------:R-:W-:Y:S01]  /*66d0*/  F2FP.F16.E5M2.UNPACK_B R71, R85 ;  /* 0x00000055ff47723e */ /* 0x000fe200020004ff */
[--C-:B------:R-:W-:Y:S01]  /*66e0*/  HADD2.F32 R61, -RZ, R63.reuse.H0_H0 ;  /* 0x2000003fff3d7230 */ /* 0x100fe20000004100 */
[----:B------:R-:W-:Y:S01]  /*66f0*/  F2FP.F16.E5M2.UNPACK_B R75, R86 ;  /* 0x00000056ff4b723e */ /* 0x000fe200020004ff */
[----:B------:R-:W-:Y:S01]  /*6700*/  HADD2.F32 R64, -RZ, R63.H1_H1 ;  /* 0x3000003fff407230 */ /* 0x000fe20000004100 */
[----:B------:R-:W-:Y:S01]  /*6710*/  F2FP.F16.E5M2.UNPACK_B R77, R87 ;  /* 0x00000057ff4d723e */ /* 0x000fe200020004ff */
[--C-:B------:R-:W-:Y:S01]  /*6720*/  HADD2.F32 R65, -RZ, R67.reuse.H0_H0 ;  /* 0x20000043ff417230 */ /* 0x100fe20000004100 */
[----:B------:R-:W-:Y:S01]  /*6730*/  F2FP.F16.E5M2.UNPACK_B R83, R83.H1 ;  /* 0x00000053ff53723e */ /* 0x000fe200030004ff */
[----:B------:R-:W-:Y:S01]  /*6740*/  UIADD3 UR5, UPT, UPT, UR5, 0xb0, URZ ;  /* 0x000000b005057890 */ /* 0x000fe2000fffe0ff */
[----:B------:R-:W-:Y:S01]  /*6750*/  HADD2.F32 R67, -RZ, R67.H1_H1 ;  /* 0x30000043ff437230 */ /* 0x000fe20000004100 */
[----:B------:R-:W-:Y:S01]  /*6760*/  F2FP.F16.E5M2.UNPACK_B R84, R84.H1 ;  /* 0x00000054ff54723e */ /* 0x000fe200030004ff */
[--C-:B------:R-:W-:Y:S01]  /*6770*/  HADD2.F32 R69, -RZ, R71.reuse.H0_H0 ;  /* 0x20000047ff457230 */ /* 0x100fe20000004100 */
[----:B------:R-:W-:Y:S01]  /*6780*/  UPRMT UR5, UR37, 0x654, UR5 ;  /* 0x0000065425057896 */ /* 0x000fe20008000005 */
[----:B------:R-:W-:Y:S01]  /*6790*/  HADD2.F32 R72, -RZ, R71.H1_H1 ;  /* 0x30000047ff487230 */ /* 0x000fe20000004100 */
[----:B------:R-:W-:Y:S01]  /*67a0*/  F2FP.F16.E5M2.UNPACK_B R85, R85.H1 ;  /* 0x00000055ff55723e */ /* 0x000fe200030004ff */
[--C-:B------:R-:W-:Y:S02]  /*67b0*/  HADD2.F32 R73, -RZ, R75.reuse.H0_H0 ;  /* 0x2000004bff497230 */ /* 0x100fe40000004100 */
[C---:B--2---:R-:W-:Y:S01]  /*67c0*/  FMUL R4, R47.reuse, R4 ;  /* 0x000000042f047220 */ /* 0x044fe20000400000 */
[C---:B------:R-:W-:Y:S01]  /*67d0*/  FMUL R5, R47.reuse, R5 ;  /* 0x000000052f057220 */ /* 0x040fe20000400000 */
[C---:B------:R-:W-:Y:S01]  /*67e0*/  FMUL R8, R47.reuse, R8 ;  /* 0x000000082f087220 */ /* 0x040fe20000400000 */
[----:B------:R-:W-:Y:S01]  /*67f0*/  FMUL R9, R47, R9 ;  /* 0x000000092f097220 */ /* 0x000fe20000400000 */
[C---:B------:R-:W-:Y:S01]  /*6800*/  FFMA R4, R49.reuse, R50, R4 ;  /* 0x0000003231047223 */ /* 0x040fe20000000004 */
[----:B------:R-:W-:Y:S01]  /*6810*/  SYNCS.ARRIVE.TRANS64.RED.A1T0 RZ, [UR5], RZ ;  /* 0x000000ffffff79a7 */ /* 0x000fe20008100405 */
        /* <DEDUP_REMOVED lines=18> */
[--C-:B------:R-:W-:Y:S02]  /*6940*/  HADD2.F32 R55, -RZ, R81.reuse.H0_H0 ;  /* 0x20000051ff377230 */ /* 0x100fe40000004100 */
[----:B------:R-:W-:Y:S01]  /*6950*/  FMUL R10, R47, R10 ;  /* 0x0000000a2f0a7220 */ /* 0x000fe20000400000 */
[C---:B------:R-:W-:Y:S01]  /*6960*/  FFMA R6, R49.reuse, R51, R6 ;  /* 0x0000003331067223 */ /* 0x040fe20000000006 */
[----:B------:R-:W-:Y:S02]  /*6970*/  HADD2.F32 R58, -RZ, R81.H1_H1 ;  /* 0x30000051ff3a7230 */ /* 0x000fe40000004100 */
[C---:B------:R-:W-:Y:S01]  /*6980*/  FFMA R7, R49.reuse, R54, R7 ;  /* 0x0000003631077223 */ /* 0x040fe20000000007 */
[C---:B------:R-:W-:Y:S01]  /*6990*/  FFMA R8, R49.reuse, R53, R8 ;  /* 0x0000003531087223 */ /* 0x040fe20000000008 */
[C---:B------:R-:W-:Y:S01]  /*69a0*/  FFMA R9, R49.reuse, R56, R9 ;  /* 0x0000003831097223 */ /* 0x040fe20000000009 */
[----:B------:R-:W-:Y:S01]  /*69b0*/  FFMA R10, R49, R55, R10 ;  /* 0x00000037310a7223 */ /* 0x000fe2000000000a */
[----:B------:R-:W-:Y:S01]  /*69c0*/  HADD2.F32 R51, -RZ, R77.H0_H0 ;  /* 0x2000004dff337230 */ /* 0x000fe20000004100 */
[----:B-1----:R-:W-:Y:S01]  /*69d0*/  F2FP.SATFINITE.E5M2.F32.PACK_AB_MERGE_C R116, R7, R6, RZ ;  /* 0x000000060774723e */ /* 0x002fe200048060ff */
[C---:B------:R-:W-:Y:S01]  /*69e0*/  FMUL R11, R47.reuse, R11 ;  /* 0x0000000b2f0b7220 */ /* 0x040fe20000400000 */
[--C-:B------:R-:W-:Y:S02]  /*69f0*/  HADD2.F32 R59, -RZ, R82.reuse.H0_H0 ;  /* 0x20000052ff3b7230 */ /* 0x100fe40000004100 */
[----:B------:R-:W-:Y:S01]  /*6a00*/  FMUL R14, R47, R14 ;  /* 0x0000000e2f0e7220 */ /* 0x000fe20000400000 */
[----:B------:R-:W-:Y:S01]  /*6a10*/  HADD2.F32 R62, -RZ, R82.H1_H1 ;  /* 0x30000052ff3e7230 */ /* 0x000fe20000004100 */
[----:B------:R-:W-:Y:S01]  /*6a20*/  F2FP.SATFINITE.E5M2.F32.PACK_AB_MERGE_C R116, R5, R4, R116 ;  /* 0x000000040574723e */ /* 0x000fe20004806074 */
[C---:B------:R-:W-:Y:S01]  /*6a30*/  FFMA R11, R49.reuse, R58, R11 ;  /* 0x0000003a310b7223 */ /* 0x040fe2000000000b */
[C---:B------:R-:W-:Y:S01]  /*6a40*/  FFMA R12, R49.reuse, R57, R12 ;  /* 0x00000039310c7223 */ /* 0x040fe2000000000c */
[C---:B------:R-:W-:Y:S01]  /*6a50*/  FFMA R13, R49.reuse, R60, R13 ;  /* 0x0000003c310d7223 */ /* 0x040fe2000000000d */
[----:B------:R-:W-:Y:S01]  /*6a60*/  F2FP.F16.E5M2.UNPACK_B R86, R86.H1 ;  /* 0x00000056ff56723e */ /* 0x000fe200030004ff */
[----:B------:R-:W-:Y:S01]  /*6a70*/  FFMA R14, R49, R59, R14 ;  /* 0x0000003b310e7223 */ /* 0x000fe2000000000e */
[----:B------:R-:W-:Y:S01]  /*6a80*/  F2FP.SATFINITE.E5M2.F32.PACK_AB_MERGE_C R117, R11, R10, RZ ;  /* 0x0000000a0b75723e */ /* 0x000fe200048060ff */
[C---:B------:R-:W-:Y:S01]  /*6a90*/  FMUL R15, R47.reuse, R15 ;  /* 0x0000000f2f0f7220 */ /* 0x040fe20000400000 */
[--C-:B------:R-:W-:Y:S02]  /*6aa0*/  HADD2.F32 R63, -RZ, R83.reuse.H0_H0 ;  /* 0x20000053ff3f7230 */ /* 0x100fe40000004100 */
[----:B------:R-:W-:Y:S01]  /*6ab0*/  FMUL R18, R47, R18 ;  /* 0x000000122f127220 */ /* 0x000fe20000400000 */
[----:B------:R-:W-:Y:S01]  /*6ac0*/  HADD2.F32 R66, -RZ, R83.H1_H1 ;  /* 0x30000053ff427230 */ /* 0x000fe20000004100 */
[----:B------:R-:W-:Y:S01]  /*6ad0*/  F2FP.SATFINITE.E5M2.F32.PACK_AB_MERGE_C R117, R9, R8, R117 ;  /* 0x000000080975723e */ /* 0x000fe20004806075 */
[C---:B------:R-:W-:Y:S01]  /*6ae0*/  FFMA R15, R49.reuse, R62, R15 ;  /* 0x0000003e310f7223 */ /* 0x040fe2000000000f */
[C---:B------:R-:W-:Y:S01]  /*6af0*/  FFMA R16, R49.reuse, R61, R16 ;  /* 0x0000003d31107223 */ /* 0x040fe20000000010 */
[----:B------:R-:W-:Y:S01]  /*6b00*/  FFMA R17, R49, R64, R17 ;  /* 0x0000004031117223 */ /* 0x000fe20000000011 */
[----:B------:R-:W-:Y:S01]  /*6b10*/  FMUL R19, R47, R19 ;  /* 0x000000132f137220 */ /* 0x000fe20000400000 */
        /* <DEDUP_REMOVED lines=15> */
[----:B------:R-:W-:Y:S01]  /*6c10*/  F2FP.F16.E5M2.UNPACK_B R87, R87.H1 ;  /* 0x00000057ff57723e */ /* 0x000fe200030004ff */
        /* <DEDUP_REMOVED lines=32> */
[----:B------:R-:W-:Y:S03]  /*6e20*/  IADD3 R79, PT, PT, R44, 0x1, RZ ;  /* 0x000000012c4f7810 */ /* 0x000fe60007ffe0ff */
        /* <DEDUP_REMOVED lines=9> */
[----:B------:R-:W-:Y:S02]  /*6ec0*/  UIADD3 UR8, UP0, UPT, UR52, 0x680, URZ ;  /* 0x0000068034087890 */ /* 0x000fe4000ff1e0ff */
[----:B------:R-:W-:Y:S02]  /*6ed0*/  UIADD3 UR5, UPT, UPT, UR41, 0x40, URZ ;  /* 0x0000004029057890 */ /* 0x000fe4000fffe0ff */
[----:B------:R-:W-:Y:S02]  /*6ee0*/  UIADD3 UR4, UPT, UPT, UR49, 0x3200, URZ ;  /* 0x0000320031047890 */ /* 0x000fe4000fffe0ff */
[----:B------:R-:W-:Y:S01]  /*6ef0*/  UIADD3.X UR9, UPT, UPT, URZ, UR53, URZ, UP0, !UPT ;  /* 0x00000035ff097290 */ /* 0x000fe200087fe4ff */
[----:B------:R-:W-:Y:S01]  /*6f00*/  UMOV UR6, UR42 ;  /* 0x0000002a00067c82 */ /* 0x000fe20008000000 */
[----:B------:R-:W-:Y:S07]  /*6f10*/  UMOV UR7, UR36 ;  /* 0x0000002400077c82 */ /* 0x000fee0008000000 */
[----:B------:R2:W-:Y:S01]  /*6f20*/  UTMASTG.3D [UR4], [UR8] ;  /* 0x00000004080073b5 */ /* 0x0005e20008010000 */
[----:B------:R0:W-:Y:S01]  /*6f30*/  UTMACMDFLUSH ;  /* 0x00000000000079b7 */ /* 0x0001e20000000000 */
[----:B--2---:R-:W-:Y:S04]  /*6f40*/  DEPBAR.LE SB0, 0x1 ;  /* 0x000080400000791a */ /* 0x004fe80000000000 */
.L_x_103:
[----:B------:R-:W-:Y:S05]  /*6f50*/  BSYNC.RECONVERGENT B0 ;  /* 0x0000000000007941 */ /* 0x000fea0003800200 */
.L_x_102:
[----:B------:R-:W-:Y:S01]  /*6f60*/  BAR.SYNC.DEFER_BLOCKING 0x1, 0x80 ;  /* 0x0042000000007b1d */ /* 0x000fe20000010000 */
[----:B------:R-:W-:Y:S01]  /*6f70*/  ISETP.NE.AND P2, PT, R111, RZ, PT ;  /* 0x000000ff6f00720c */ /* 0x000fe20003f45270 */
[----:B------:R-:W-:Y:S01]  /*6f80*/  IMAD.IADD R20, R43, 0x1, R94 ;  /* 0x000000012b147824 */ /* 0x000fe200078e025e */
[----:B------:R-:W-:Y:S01]  /*6f90*/  ISETP.NE.AND P0, PT, R112, 0x2, PT ;  /* 0x000000027000780c */ /* 0x000fe20003f05270 */
[----:B------:R-:W-:Y:S01]  /*6fa0*/  IMAD.IADD R21, R45, 0x1, R96 ;  /* 0x000000012d157824 */ /* 0x000fe200078e0260 */
[----:B------:R-:W-:Y:S02]  /*6fb0*/  ISETP.NE.AND P1, PT, R79, 0x4, PT ;  /* 0x000000044f00780c */ /* 0x000fe40003f25270 */
[----:B------:R-:W-:Y:S02]  /*6fc0*/  SEL R3, RZ, 0x1, P0 ;  /* 0x00000001ff037807 */ /* 0x000fe40000000000 */
[----:B------:R-:W-:Y:S02]  /*6fd0*/  SEL R0, RZ, 0x1, P1 ;  /* 0x00000001ff007807 */ /* 0x000fe40000800000 */
[----:B------:R-:W-:Y:S02]  /*6fe0*/  LOP3.LUT R106, R106, R3, RZ, 0x3c, !PT ;  /* 0x000000036a6a7212 */ /* 0x000fe400078e3cff */
[----:B------:R-:W-:Y:S02]  /*6ff0*/  LOP3.LUT R107, R107, R0, RZ, 0x3c, !PT ;  /* 0x000000006b6b7212 */ /* 0x000fe400078e3cff */
[----:B------:R-:W-:Y:S02]  /*7000*/  @P2 R2UR UR36, R103 ;  /* 0x00000000672422ca */ /* 0x000fe400000e0000 */
[----:B------:R-:W-:Y:S02]  /*7010*/  SEL R112, R112, RZ, P0 ;  /* 0x000000ff70707207 */ /* 0x000fe40000000000 */
[----:B------:R-:W-:Y:S01]  /*7020*/  SEL R44, R79, RZ, P1 ;  /* 0x000000ff4f2c7207 */ /* 0x000fe20000800000 */
[----:B------:R-:W-:Y:S10]  /*7030*/  @P2 BRA `(.L_x_104) ;  /* 0xffffffd400f82947 */ /* 0x000ff4000383ffff */
[----:B------:R-:W-:Y:S05]  /*7040*/  EXIT ;  /* 0x000000000000794d */ /* 0x000fea0003800000 */
.L_x_19:
[----:B--2---:R2:W1:Y:S02]  /*7050*/  SYNCS.PHASECHK.TRANS64.TRYWAIT P0, [R3+URZ+0xe0], R2 ;  /* 0x0000e002030075a7 */ /* 0x00446400080011ff */
[----:B-1----:R-:W-:Y:S05]  /*7060*/  @!P0 NANOSLEEP.SYNCS 0x989680 ;  /* 0x009896800000895d */ /* 0x002fea0003900000 */
[----:B------:R-:W1:Y:S02]  /*7070*/  @!P0 SYNCS.PHASECHK.TRANS64 P0, [R3+URZ+0xe0], R2 ;  /* 0x0000e002030085a7 */ /* 0x000e6400080010ff */
[----:B-1----:R-:W-:Y:S05]  /*7080*/  @!P0 BRA `(.L_x_19) ;  /* 0xfffffffc00f08947 */ /* 0x002fea000383ffff */
[----:B------:R-:W-:Y:S05]  /*7090*/  BRA `(.L_x_105) ;  /* 0xffffffa400447947 */ /* 0x000fea000383ffff */
.L_x_22:
[----:B-1----:R-:W-:-:S07]  /*70a0*/  MOV R2, UR33 ;  /* 0x0000002100027c02 */ /* 0x002fce0008000f00 */
.L_x_106:
[----:B-1----:R1:W2:Y:S02]  /*70b0*/  SYNCS.PHASECHK.TRANS64.TRYWAIT P0, [R2+URZ+0x20], R5 ;  /* 0x00002005020075a7 */ /* 0x0022a400080011ff */
[----:B--2---:R-:W-:Y:S05]  /*70c0*/  @!P0 NANOSLEEP.SYNCS 0x989680 ;  /* 0x009896800000895d */ /* 0x004fea0003900000 */
[----:B------:R-:W2:Y:S02]  /*70d0*/  @!P0 SYNCS.PHASECHK.TRANS64 P0, [R2+URZ+0x20], R5 ;  /* 0x00002005020085a7 */ /* 0x000ea400080010ff */
[----:B--2---:R-:W-:Y:S05]  /*70e0*/  @!P0 BRA `(.L_x_106) ;  /* 0xfffffffc00f08947 */ /* 0x004fea000383ffff */
[----:B------:R-:W-:Y:S05]  /*70f0*/  BRA `(.L_x_21) ;  /* 0xffffffa400947947 */ /* 0x000fea000383ffff */
.L_x_28:
[----:B-1----:R-:W-:-:S07]  /*7100*/  MOV R2, UR17 ;  /* 0x0000001100027c02 */ /* 0x002fce0008000f00 */
.L_x_107:
[----:B-1----:R1:W2:Y:S02]  /*7110*/  SYNCS.PHASECHK.TRANS64.TRYWAIT P0, [R2+URZ+0x20], R5 ;  /* 0x00002005020075a7 */ /* 0x0022a400080011ff */
[----:B--2---:R-:W-:Y:S05]  /*7120*/  @!P0 NANOSLEEP.SYNCS 0x989680 ;  /* 0x009896800000895d */ /* 0x004fea0003900000 */
[----:B------:R-:W2:Y:S02]  /*7130*/  @!P0 SYNCS.PHASECHK.TRANS64 P0, [R2+URZ+0x20], R5 ;  /* 0x00002005020085a7 */ /* 0x000ea400080010ff */
[----:B--2---:R-:W-:Y:S05]  /*7140*/  @!P0 BRA `(.L_x_107) ;  /* 0xfffffffc00f08947 */ /* 0x004fea000383ffff */
[----:B------:R-:W-:Y:S05]  /*7150*/  BRA `(.L_x_27) ;  /* 0xffffffa8003c7947 */ /* 0x000fea000383ffff */
.L_x_32:
[----:B-1----:R1:W2:Y:S02]  /*7160*/  SYNCS.PHASECHK.TRANS64.TRYWAIT P0, [R2+URZ+0x70], R3 ;  /* 0x00007003020075a7 */ /* 0x0022a400080011ff */
[----:B--2---:R-:W-:Y:S05]  /*7170*/  @!P0 NANOSLEEP.SYNCS 0x989680 ;  /* 0x009896800000895d */ /* 0x004fea0003900000 */
[----:B------:R-:W2:Y:S02]  /*7180*/  @!P0 SYNCS.PHASECHK.TRANS64 P0, [R2+URZ+0x70], R3 ;  /* 0x00007003020085a7 */ /* 0x000ea400080010ff */
[----:B--2---:R-:W-:Y:S05]  /*7190*/  @!P0 BRA `(.L_x_32) ;  /* 0xfffffffc00f08947 */ /* 0x004fea000383ffff */
[----:B------:R-:W-:Y:S05]  /*71a0*/  BRA `(.L_x_108) ;  /* 0xffffffa800cc7947 */ /* 0x000fea000383ffff */
.L_x_36:
[----:B----4-:R-:W-:-:S07]  /*71b0*/  MOV R0, UR5 ;  /* 0x0000000500007c02 */ /* 0x010fce0008000f00 */
.L_x_109:
[----:B-1----:R1:W2:Y:S02]  /*71c0*/  SYNCS.PHASECHK.TRANS64.TRYWAIT P0, [R0+URZ], R3 ;  /* 0x00000003000075a7 */ /* 0x0022a400080011ff */
[----:B--2---:R-:W-:Y:S05]  /*71d0*/  @!P0 NANOSLEEP.SYNCS 0x989680 ;  /* 0x009896800000895d */ /* 0x004fea0003900000 */
[----:B------:R-:W2:Y:S02]  /*71e0*/  @!P0 SYNCS.PHASECHK.TRANS64 P0, [R0+URZ], R3 ;  /* 0x00000003000085a7 */ /* 0x000ea400080010ff */
[----:B--2---:R-:W-:Y:S05]  /*71f0*/  @!P0 BRA `(.L_x_109) ;  /* 0xfffffffc00f08947 */ /* 0x004fea000383ffff */
[----:B------:R-:W-:Y:S05]  /*7200*/  BRA `(.L_x_110) ;  /* 0xffffffb0003c7947 */ /* 0x000fea000383ffff */
.L_x_37:
[----:B----4-:R-:W-:-:S07]  /*7210*/  MOV R0, UR5 ;  /* 0x0000000500007c02 */ /* 0x010fce0008000f00 */
.L_x_111:
[----:B-1----:R1:W2:Y:S02]  /*7220*/  SYNCS.PHASECHK.TRANS64.TRYWAIT P0, [R0+URZ], R3 ;  /* 0x00000003000075a7 */ /* 0x0022a400080011ff */
[----:B--2---:R-:W-:Y:S05]  /*7230*/  @!P0 NANOSLEEP.SYNCS 0x989680 ;  /* 0x009896800000895d */ /* 0x004fea0003900000 */
[----:B------:R-:W2:Y:S02]  /*7240*/  @!P0 SYNCS.PHASECHK.TRANS64 P0, [R0+URZ], R3 ;  /* 0x00000003000085a7 */ /* 0x000ea400080010ff */
[----:B--2---:R-:W-:Y:S05]  /*7250*/  @!P0 BRA `(.L_x_111) ;  /* 0xfffffffc00f08947 */ /* 0x004fea000383ffff */
[----:B------:R-:W-:Y:S05]  /*7260*/  BRA `(.L_x_112) ;  /* 0xffffffb000487947 */ /* 0x000fea000383ffff */
.L_x_38:
[----:B----4-:R-:W-:-:S07]  /*7270*/  MOV R0, UR5 ;  /* 0x0000000500007c02 */ /* 0x010fce0008000f00 */
.L_x_113:
[----:B-1----:R1:W2:Y:S02]  /*7280*/  SYNCS.PHASECHK.TRANS64.TRYWAIT P0, [R0+URZ], R3 ;  /* 0x00000003000075a7 */ /* 0x0022a400080011ff */
[----:B--2---:R-:W-:Y:S05]  /*7290*/  @!P0 NANOSLEEP.SYNCS 0x989680 ;  /* 0x009896800000895d */ /* 0x004fea0003900000 */
[----:B------:R-:W2:Y:S02]  /*72a0*/  @!P0 SYNCS.PHASECHK.TRANS64 P0, [R0+URZ], R3 ;  /* 0x00000003000085a7 */ /* 0x000ea400080010ff */
[----:B--2---:R-:W-:Y:S05]  /*72b0*/  @!P0 BRA `(.L_x_113) ;  /* 0xfffffffc00f08947 */ /* 0x004fea000383ffff */
[----:B------:R-:W-:Y:S05]  /*72c0*/  BRA `(.L_x_114) ;  /* 0xffffffb000547947 */ /* 0x000fea000383ffff */
.L_x_41:
[----:B-1----:R1:W2:Y:S02]  /*72d0*/  SYNCS.PHASECHK.TRANS64.TRYWAIT P0, [R0+URZ+0xd0], R5 ;  /* 0x0000d005000075a7 */ /* 0x0022a400080011ff */
[----:B--2---:R-:W-:Y:S05]  /*72e0*/  @!P0 NANOSLEEP.SYNCS 0x989680 ;  /* 0x009896800000895d */ /* 0x004fea0003900000 */
[----:B------:R-:W2:Y:S02]  /*72f0*/  @!P0 SYNCS.PHASECHK.TRANS64 P0, [R0+URZ+0xd0], R5 ;  /* 0x0000d005000085a7 */ /* 0x000ea400080010ff */
[----:B--2---:R-:W-:Y:S05]  /*7300*/  @!P0 BRA `(.L_x_41) ;  /* 0xfffffffc00f08947 */ /* 0x004fea000383ffff */
[----:B------:R-:W-:Y:S05]  /*7310*/  BRA `(.L_x_115) ;  /* 0xffffffb000b07947 */ /* 0x000fea000383ffff */
.L_x_42:
[----:B------:R-:W-:-:S07]  /*7320*/  MOV R0, UR5 ;  /* 0x0000000500007c02 */ /* 0x000fce0008000f00 */
.L_x_116:
[----:B-1----:R1:W2:Y:S02]  /*7330*/  SYNCS.PHASECHK.TRANS64.TRYWAIT P0, [R0+URZ+0x80], R5 ;  /* 0x00008005000075a7 */ /* 0x0022a400080011ff */
[----:B--2---:R-:W-:Y:S05]  /*7340*/  @!P0 NANOSLEEP.SYNCS 0x989680 ;  /* 0x009896800000895d */ /* 0x004fea0003900000 */
[----:B------:R-:W2:Y:S02]  /*7350*/  @!P0 SYNCS.PHASECHK.TRANS64 P0, [R0+URZ+0x80], R5 ;  /* 0x00008005000085a7 */ /* 0x000ea400080010ff */
[----:B--2---:R-:W-:Y:S05]  /*7360*/  @!P0 BRA `(.L_x_116) ;  /* 0xfffffffc00f08947 */ /* 0x004fea000383ffff */
[----:B------:R-:W-:Y:S05]  /*7370*/  BRA `(.L_x_117) ;  /* 0xffffffb000c07947 */ /* 0x000fea000383ffff */
.L_x_43:
[----:B-1----:R1:W2:Y:S02]  /*7380*/  SYNCS.PHASECHK.TRANS64.TRYWAIT P1, [R0+URZ+0x70], R5 ;  /* 0x00007005000075a7 */ /* 0x0022a400080211ff */
[----:B--2---:R-:W-:Y:S05]  /*7390*/  @!P1 NANOSLEEP.SYNCS 0x989680 ;  /* 0x009896800000995d */ /* 0x004fea0003900000 */
[----:B------:R-:W2:Y:S02]  /*73a0*/  @!P1 SYNCS.PHASECHK.TRANS64 P1, [R0+URZ+0x70], R5 ;  /* 0x00007005000095a7 */ /* 0x000ea400080210ff */
[----:B--2---:R-:W-:Y:S05]  /*73b0*/  @!P1 BRA `(.L_x_43) ;  /* 0xfffffffc00f09947 */ /* 0x004fea000383ffff */
[----:B------:R-:W-:Y:S05]  /*73c0*/  BRA `(.L_x_118) ;  /* 0xffffffb000f07947 */ /* 0x000fea000383ffff */
.L_x_46:
[----:B------:R-:W-:-:S07]  /*73d0*/  MOV R0, UR5 ;  /* 0x0000000500007c02 */ /* 0x000fce0008000f00 */
.L_x_119:
[----:B-1----:R1:W2:Y:S02]  /*73e0*/  SYNCS.PHASECHK.TRANS64.TRYWAIT P0, [R0+URZ+0x80], R3 ;  /* 0x00008003000075a7 */ /* 0x0022a400080011ff */
[----:B--2---:R-:W-:Y:S05]  /*73f0*/  @!P0 NANOSLEEP.SYNCS 0x989680 ;  /* 0x009896800000895d */ /* 0x004fea0003900000 */
[----:B------:R-:W2:Y:S02]  /*7400*/  @!P0 SYNCS.PHASECHK.TRANS64 P0, [R0+URZ+0x80], R3 ;  /* 0x00008003000085a7 */ /* 0x000ea400080010ff */
[----:B--2---:R-:W-:Y:S05]  /*7410*/  @!P0 BRA `(.L_x_119) ;  /* 0xfffffffc00f08947 */ /* 0x004fea000383ffff */
[----:B------:R-:W-:Y:S05]  /*7420*/  BRA `(.L_x_45) ;  /* 0xffffffb400447947 */ /* 0x000fea000383ffff */
.L_x_53:
[----:B-1----:R1:W2:Y:S02]  /*7430*/  SYNCS.PHASECHK.TRANS64.TRYWAIT P1, [R0+URZ+0x70], R5 ;  /* 0x00007005000075a7 */ /* 0x0022a400080211ff */
[----:B--2---:R-:W-:Y:S05]  /*7440*/  @!P1 NANOSLEEP.SYNCS 0x989680 ;  /* 0x009896800000995d */ /* 0x004fea0003900000 */
[----:B------:R-:W2:Y:S02]  /*7450*/  @!P1 SYNCS.PHASECHK.TRANS64 P1, [R0+URZ+0x70], R5 ;  /* 0x00007005000095a7 */ /* 0x000ea400080210ff */
[----:B--2---:R-:W-:Y:S05]  /*7460*/  @!P1 BRA `(.L_x_53) ;  /* 0xfffffffc00f09947 */ /* 0x004fea000383ffff */
[----:B------:R-:W-:Y:S05]  /*7470*/  BRA `(.L_x_120) ;  /* 0xffffffb8009c7947 */ /* 0x000fea000383ffff */
.L_x_54:
[----:B------:R-:W-:-:S07]  /*7480*/  MOV R3, UR9 ;  /* 0x0000000900037c02 */ /* 0x000fce0008000f00 */
.L_x_121:
[----:B-1----:R1:W2:Y:S02]  /*7490*/  SYNCS.PHASECHK.TRANS64.TRYWAIT P0, [R3+URZ+0xb0], R0 ;  /* 0x0000b000030075a7 */ /* 0x0022a400080011ff */
[----:B--2---:R-:W-:Y:S05]  /*74a0*/  @!P0 NANOSLEEP.SYNCS 0x989680 ;  /* 0x009896800000895d */ /* 0x004fea0003900000 */
[----:B------:R-:W2:Y:S02]  /*74b0*/  @!P0 SYNCS.PHASECHK.TRANS64 P0, [R3+URZ+0xb0], R0 ;  /* 0x0000b000030085a7 */ /* 0x000ea400080010ff */
[----:B--2---:R-:W-:Y:S05]  /*74c0*/  @!P0 BRA `(.L_x_121) ;  /* 0xfffffffc00f08947 */ /* 0x004fea000383ffff */
[----:B------:R-:W-:Y:S05]  /*74d0*/  BRA `(.L_x_122) ;  /* 0xffffffb800d07947 */ /* 0x000fea000383ffff */
.L_x_57:
[----:B------:R-:W-:Y:S07]  /*74e0*/  MOV R0, UR7 ;  /* 0x0000000700007c02 */ /* 0x000fee0008000f00 */
.L_x_123:
[----:B-1----:R1:W2:Y:S02]  /*74f0*/  SYNCS.PHASECHK.TRANS64.TRYWAIT P0, [R0+URZ], R3 ;  /* 0x00000003000075a7 */ /* 0x0022a400080011ff */
[----:B--2---:R-:W-:Y:S05]  /*7500*/  @!P0 NANOSLEEP.SYNCS 0x989680 ;  /* 0x009896800000895d */ /* 0x004fea0003900000 */
[----:B------:R-:W2:Y:S02]  /*7510*/  @!P0 SYNCS.PHASECHK.TRANS64 P0, [R0+URZ], R3 ;  /* 0x00000003000085a7 */ /* 0x000ea400080010ff */
[----:B--2---:R-:W-:Y:S05]  /*7520*/  @!P0 BRA `(.L_x_123) ;  /* 0xfffffffc00f08947 */ /* 0x004fea000383ffff */
[----:B------:R-:W-:Y:S05]  /*7530*/  BRA `(.L_x_56) ;  /* 0xffffffbc00087947 */ /* 0x000fea000383ffff */
.L_x_60:
[----:B------:R-:W-:-:S07]  /*7540*/  MOV R0, UR5 ;  /* 0x0000000500007c02 */ /* 0x000fce0008000f00 */
.L_x_124:
[----:B--2---:R2:W3:Y:S02]  /*7550*/  SYNCS.PHASECHK.TRANS64.TRYWAIT P0, [R0+URZ], R3 ;  /* 0x00000003000075a7 */ /* 0x0044e400080011ff */
[----:B---3--:R-:W-:Y:S05]  /*7560*/  @!P0 NANOSLEEP.SYNCS 0x989680 ;  /* 0x009896800000895d */ /* 0x008fea0003900000 */
[----:B------:R-:W3:Y:S02]  /*7570*/  @!P0 SYNCS.PHASECHK.TRANS64 P0, [R0+URZ], R3 ;  /* 0x00000003000085a7 */ /* 0x000ee400080010ff */
[----:B---3--:R-:W-:Y:S05]  /*7580*/  @!P0 BRA `(.L_x_124) ;  /* 0xfffffffc00f08947 */ /* 0x008fea000383ffff */
[----:B------:R-:W-:Y:S05]  /*7590*/  BRA `(.L_x_125) ;  /* 0xffffffbc00a87947 */ /* 0x000fea000383ffff */
.L_x_61:
[----:B------:R-:W-:-:S07]  /*75a0*/  MOV R0, UR5 ;  /* 0x0000000500007c02 */ /* 0x000fce0008000f00 */
.L_x_126:
[----:B--2---:R2:W3:Y:S02]  /*75b0*/  SYNCS.PHASECHK.TRANS64.TRYWAIT P0, [R0+URZ], R3 ;  /* 0x00000003000075a7 */ /* 0x0044e400080011ff */
[----:B---3--:R-:W-:Y:S05]  /*75c0*/  @!P0 NANOSLEEP.SYNCS 0x989680 ;  /* 0x009896800000895d */ /* 0x008fea0003900000 */
[----:B------:R-:W3:Y:S02]  /*75d0*/  @!P0 SYNCS.PHASECHK.TRANS64 P0, [R0+URZ], R3 ;  /* 0x00000003000085a7 */ /* 0x000ee400080010ff */
[----:B---3--:R-:W-:Y:S05]  /*75e0*/  @!P0 BRA `(.L_x_126) ;  /* 0xfffffffc00f08947 */ /* 0x008fea000383ffff */
[----:B------:R-:W-:Y:S05]  /*75f0*/  BRA `(.L_x_127) ;  /* 0xffffffbc00b47947 */ /* 0x000fea000383ffff */
.L_x_62:
[----:B------:R-:W-:-:S07]  /*7600*/  MOV R0, UR5 ;  /* 0x0000000500007c02 */ /* 0x000fce0008000f00 */
.L_x_128:
[----:B--2---:R2:W3:Y:S02]  /*7610*/  SYNCS.PHASECHK.TRANS64.TRYWAIT P0, [R0+URZ], R3 ;  /* 0x00000003000075a7 */ /* 0x0044e400080011ff */
[----:B---3--:R-:W-:Y:S05]  /*7620*/  @!P0 NANOSLEEP.SYNCS 0x989680 ;  /* 0x009896800000895d */ /* 0x008fea0003900000 */
[----:B------:R-:W3:Y:S02]  /*7630*/  @!P0 SYNCS.PHASECHK.TRANS64 P0, [R0+URZ], R3 ;  /* 0x00000003000085a7 */ /* 0x000ee400080010ff */
[----:B---3--:R-:W-:Y:S05]  /*7640*/  @!P0 BRA `(.L_x_128) ;  /* 0xfffffffc00f08947 */ /* 0x008fea000383ffff */
[----:B------:R-:W-:Y:S05]  /*7650*/  BRA `(.L_x_129) ;  /* 0xffffffbc00c07947 */ /* 0x000fea000383ffff */
.L_x_63:
[----:B------:R-:W-:-:S07]  /*7660*/  MOV R0, UR7 ;  /* 0x0000000700007c02 */ /* 0x000fce0008000f00 */
.L_x_130:
[----:B--2---:R2:W3:Y:S02]  /*7670*/  SYNCS.PHASECHK.TRANS64.TRYWAIT P0, [R0+URZ], R3 ;  /* 0x00000003000075a7 */ /* 0x0044e400080011ff */
[----:B---3--:R-:W-:Y:S05]  /*7680*/  @!P0 NANOSLEEP.SYNCS 0x989680 ;  /* 0x009896800000895d */ /* 0x008fea0003900000 */
[----:B------:R-:W3:Y:S02]  /*7690*/  @!P0 SYNCS.PHASECHK.TRANS64 P0, [R0+URZ], R3 ;  /* 0x00000003000085a7 */ /* 0x000ee400080010ff */
[----:B---3--:R-:W-:Y:S05]  /*76a0*/  @!P0 BRA `(.L_x_130) ;  /* 0xfffffffc00f08947 */ /* 0x008fea000383ffff */
[----:B------:R-:W-:Y:S05]  /*76b0*/  BRA `(.L_x_131) ;  /* 0xffffffbc00cc7947 */ /* 0x000fea000383ffff */
.L_x_68:
[----:B--2---:R2:W3:Y:S02]  /*76c0*/  SYNCS.PHASECHK.TRANS64.TRYWAIT P0, [R0+URZ+0x70], R3 ;  /* 0x00007003000075a7 */ /* 0x0044e400080011ff */
[----:B---3--:R-:W-:Y:S05]  /*76d0*/  @!P0 NANOSLEEP.SYNCS 0x989680 ;  /* 0x009896800000895d */ /* 0x008fea0003900000 */
[----:B------:R-:W3:Y:S02]  /*76e0*/  @!P0 SYNCS.PHASECHK.TRANS64 P0, [R0+URZ+0x70], R3 ;  /* 0x00007003000085a7 */ /* 0x000ee400080010ff */
[----:B---3--:R-:W-:Y:S05]  /*76f0*/  @!P0 BRA `(.L_x_68) ;  /* 0xfffffffc00f08947 */ /* 0x008fea000383ffff */
[----:B------:R-:W-:Y:S05]  /*7700*/  BRA `(.L_x_132) ;  /* 0xffffffc000d07947 */ /* 0x000fea000383ffff */
.L_x_71:
[----:B------:R-:W-:Y:S07]  /*7710*/  MOV R0, UR7 ;  /* 0x0000000700007c02 */ /* 0x000fee0008000f00 */
.L_x_133:
[----:B--2---:R2:W3:Y:S02]  /*7720*/  SYNCS.PHASECHK.TRANS64.TRYWAIT P0, [R0+URZ+0x68], R3 ;  /* 0x00006803000075a7 */ /* 0x0044e400080011ff */
[----:B---3--:R-:W-:Y:S05]  /*7730*/  @!P0 NANOSLEEP.SYNCS 0x989680 ;  /* 0x009896800000895d */ /* 0x008fea0003900000 */
[----:B------:R-:W3:Y:S02]  /*7740*/  @!P0 SYNCS.PHASECHK.TRANS64 P0, [R0+URZ+0x68], R3 ;  /* 0x00006803000085a7 */ /* 0x000ee400080010ff */
[----:B---3--:R-:W-:Y:S05]  /*7750*/  @!P0 BRA `(.L_x_133) ;  /* 0xfffffffc00f08947 */ /* 0x008fea000383ffff */
[----:B------:R-:W-:Y:S05]  /*7760*/  BRA `(.L_x_70) ;  /* 0xffffffc400b07947 */ /* 0x000fea000383ffff */
.L_x_74:
[----:B--2---:R-:W-:Y:S07]  /*7770*/  MOV R3, UR7 ;  /* 0x0000000700037c02 */ /* 0x004fee0008000f00 */
.L_x_134:
[----:B-1----:R1:W2:Y:S02]  /*7780*/  SYNCS.PHASECHK.TRANS64.TRYWAIT P0, [R3+URZ+0x50], R12 ;  /* 0x0000500c030075a7 */ /* 0x0022a400080011ff */
[----:B--2---:R-:W-:Y:S05]  /*7790*/  @!P0 NANOSLEEP.SYNCS 0x989680 ;  /* 0x009896800000895d */ /* 0x004fea0003900000 */
[----:B------:R-:W2:Y:S02]  /*77a0*/  @!P0 SYNCS.PHASECHK.TRANS64 P0, [R3+URZ+0x50], R12 ;  /* 0x0000500c030085a7 */ /* 0x000ea400080010ff */
[----:B--2---:R-:W-:Y:S05]  /*77b0*/  @!P0 BRA `(.L_x_134) ;  /* 0xfffffffc00f08947 */ /* 0x004fea000383ffff */
[----:B------:R-:W-:Y:S05]  /*77c0*/  BRA `(.L_x_135) ;  /* 0xffffffc800287947 */ /* 0x000fea000383ffff */
.L_x_75:
[----:B------:R-:W-:Y:S07]  /*77d0*/  MOV R3, UR7 ;  /* 0x0000000700037c02 */ /* 0x000fee0008000f00 */
.L_x_136:
[----:B-1----:R1:W2:Y:S02]  /*77e0*/  SYNCS.PHASECHK.TRANS64.TRYWAIT P0, [R3+URZ+0x58], R12 ;  /* 0x0000580c030075a7 */ /* 0x0022a400080011ff */
[----:B--2---:R-:W-:Y:S05]  /*77f0*/  @!P0 NANOSLEEP.SYNCS 0x989680 ;  /* 0x009896800000895d */ /* 0x004fea0003900000 */
[----:B------:R-:W2:Y:S02]  /*7800*/  @!P0 SYNCS.PHASECHK.TRANS64 P0, [R3+URZ+0x58], R12 ;  /* 0x0000580c030085a7 */ /* 0x000ea400080010ff */
[----:B--2---:R-:W-:Y:S05]  /*7810*/  @!P0 BRA `(.L_x_136) ;  /* 0xfffffffc00f08947 */ /* 0x004fea000383ffff */
[----:B------:R-:W-:Y:S05]  /*7820*/  BRA `(.L_x_137) ;  /* 0xffffffc800a87947 */ /* 0x000fea000383ffff */
.L_x_77:
[----:B------:R-:W-:-:S07]  /*7830*/  MOV R0, UR7 ;  /* 0x0000000700007c02 */ /* 0x000fce0008000f00 */
.L_x_138:
[----:B-1----:R1:W3:Y:S02]  /*7840*/  SYNCS.PHASECHK.TRANS64.TRYWAIT P0, [R0+URZ+0x50], R3 ;  /* 0x00005003000075a7 */ /* 0x0022e400080011ff */
[----:B---3--:R-:W-:Y:S05]  /*7850*/  @!P0 NANOSLEEP.SYNCS 0x989680 ;  /* 0x009896800000895d */ /* 0x008fea0003900000 */
[----:B------:R-:W3:Y:S02]  /*7860*/  @!P0 SYNCS.PHASECHK.TRANS64 P0, [R0+URZ+0x50], R3 ;  /* 0x00005003000085a7 */ /* 0x000ee400080010ff */
[----:B---3--:R-:W-:Y:S05]  /*7870*/  @!P0 BRA `(.L_x_138) ;  /* 0xfffffffc00f08947 */ /* 0x008fea000383ffff */
[----:B------:R-:W-:Y:S05]  /*7880*/  BRA `(.L_x_139) ;  /* 0xffffffcc00187947 */ /* 0x000fea000383ffff */
.L_x_79:
[----:B--2---:R2:W4:Y:S02]  /*7890*/  SYNCS.PHASECHK.TRANS64.TRYWAIT P0, [R0+URZ+0x70], R3 ;  /* 0x00007003000075a7 */ /* 0x00452400080011ff */
[----:B----4-:R-:W-:Y:S05]  /*78a0*/  @!P0 NANOSLEEP.SYNCS 0x989680 ;  /* 0x009896800000895d */ /* 0x010fea0003900000 */
[----:B------:R-:W4:Y:S02]  /*78b0*/  @!P0 SYNCS.PHASECHK.TRANS64 P0, [R0+URZ+0x70], R3 ;  /* 0x00007003000085a7 */ /* 0x000f2400080010ff */
[----:B----4-:R-:W-:Y:S05]  /*78c0*/  @!P0 BRA `(.L_x_79) ;  /* 0xfffffffc00f08947 */ /* 0x010fea000383ffff */
[----:B------:R-:W-:Y:S05]  /*78d0*/  BRA `(.L_x_140) ;  /* 0xffffffcc00e47947 */ /* 0x000fea000383ffff */
.L_x_90:
[----:B-1----:R1:W3:Y:S02]  /*78e0*/  SYNCS.PHASECHK.TRANS64.TRYWAIT P1, [R0+URZ+0x40], R3 ;  /* 0x00004003000075a7 */ /* 0x0022e400080211ff */
[----:B---3--:R-:W-:Y:S05]  /*78f0*/  @!P1 NANOSLEEP.SYNCS 0x989680 ;  /* 0x009896800000995d */ /* 0x008fea0003900000 */
[----:B------:R-:W3:Y:S02]  /*7900*/  @!P1 SYNCS.PHASECHK.TRANS64 P1, [R0+URZ+0x40], R3 ;  /* 0x00004003000095a7 */ /* 0x000ee400080210ff */
[----:B---3--:R-:W-:Y:S05]  /*7910*/  @!P1 BRA `(.L_x_90) ;  /* 0xfffffffc00f09947 */ /* 0x008fea000383ffff */
[----:B------:R-:W-:Y:S05]  /*7920*/  BRA `(.L_x_89) ;  /* 0xffffffd800fc7947 */ /* 0x000fea000383ffff */
.L_x_92:
[----:B-1----:R1:W4:Y:S02]  /*7930*/  SYNCS.PHASECHK.TRANS64.TRYWAIT P0, [R113+URZ+0x90], R2 ;  /* 0x00009002710075a7 */ /* 0x00232400080011ff */
[----:B----4-:R-:W-:Y:S05]  /*7940*/  @!P0 NANOSLEEP.SYNCS 0x989680 ;  /* 0x009896800000895d */ /* 0x010fea0003900000 */
[----:B------:R-:W4:Y:S02]  /*7950*/  @!P0 SYNCS.PHASECHK.TRANS64 P0, [R113+URZ+0x90], R2 ;  /* 0x00009002710085a7 */ /* 0x000f2400080010ff */
[----:B----4-:R-:W-:Y:S05]  /*7960*/  @!P0 BRA `(.L_x_92) ;  /* 0xfffffffc00f08947 */ /* 0x010fea000383ffff */
[----:B------:R-:W-:Y:S05]  /*7970*/  BRA `(.L_x_91) ;  /* 0xffffffdc00507947 */ /* 0x000fea000383ffff */
.L_x_100:
[----:B--2---:R2:W3:Y:S02]  /*7980*/  SYNCS.PHASECHK.TRANS64.TRYWAIT P0, [R32+URZ+0x40], R3 ;  /* 0x00004003200075a7 */ /* 0x0044e400080011ff */
[----:B---3--:R-:W-:Y:S05]  /*7990*/  @!P0 NANOSLEEP.SYNCS 0x989680 ;  /* 0x009896800000895d */ /* 0x008fea0003900000 */
[----:B------:R-:W3:Y:S02]  /*79a0*/  @!P0 SYNCS.PHASECHK.TRANS64 P0, [R32+URZ+0x40], R3 ;  /* 0x00004003200085a7 */ /* 0x000ee400080010ff */
[----:B---3--:R-:W-:Y:S05]  /*79b0*/  @!P0 BRA `(.L_x_100) ;  /* 0xfffffffc00f08947 */ /* 0x008fea000383ffff */
[----:B------:R-:W-:Y:S05]  /*79c0*/  BRA `(.L_x_99) ;  /* 0xffffffe800407947 */ /* 0x000fea000383ffff */
        .weak           $__internal_0_$__cuda_sm10x_tcgen05_guardrail_trap_col_being_dealloced_not_returned_by_alloc
        .type           $__internal_0_$__cuda_sm10x_tcgen05_guardrail_trap_col_being_dealloced_not_returned_by_alloc,@function
        .size           $__internal_0_$__cuda_sm10x_tcgen05_guardrail_trap_col_being_dealloced_not_returned_by_alloc,($__internal_1_$__cuda_sm10x_tcgen05_guardrail_trap_phase_invalid_during_alloc - $__internal_0_$__cuda_sm10x_tcgen05_guardrail_trap_col_being_dealloced_not_returned_by_alloc)
$__internal_0_$__cuda_sm10x_tcgen05_guardrail_trap_col_being_dealloced_not_returned_by_alloc:
[----:B------:R-:W-:Y:S05]  /*79d0*/  BPT.TRAP 0x1 ;  /* 0x000000040000795c */ /* 0x000fea0000300000 */
[----:B------:R-:W-:-:S04]  /*79e0*/  HFMA2 R3, -RZ, RZ, 0, 0 ;  /* 0x00000000ff037431 */ /* 0x000fc800000001ff */
[----:B------:R-:W-:Y:S05]  /*79f0*/  RET.REL.NODEC R2 `(_ZN7cutlass13device_kernelINS_4gemm6kernel13GemmUniversalIN4cute5tupleIJiiiiEEENS1_10collective13CollectiveMmaINS1_35MainloopSm100TmaUmmaWarpSpecializedILi4ELi2ELi4ENS5_IJNS4_1CILi1EEESB_SB_EEEEENS5_IJNSA_ILi64EEENSA_ILi128EEENSA_ILi32EEEEEENS_12float_e5m2_tENS5_IJlSB_lEEESI_SJ_NS4_8TiledMMAINS4_8MMA_AtomIJNS4_10MMA_TraitsINS4_19SM100_MMA_F8F6F4_SSEJSI_SI_fSE_SF_NS4_17integral_constantINS4_4UMMA5MajorELSQ_0EEESR_NSO_INSP_7ScaleInELSS_0EEEST_EEEEEENS4_6LayoutISC_NS5_IJNSA_ILi0EEESX_SX_EEEEENS5_IJNS4_10UnderscoreES10_S10_EEEEENS4_13SM90_TMA_LOADENS4_14ComposedLayoutINS4_7SwizzleILi1ELi4ELi3EEENS4_18smem_ptr_flag_bitsILi8EEENSW_INS5_IJNSA_ILi8EEESG_EEENS5_IJSG_SB_EEEEEEEvNS4_8identityES13_S1D_vS1E_EENS_8epilogue10collective18CollectiveEpilogueINS1G_23Sm100TmaWarpSpecializedILi2ELi2ELi32ELb0ELb0EEEJSH_NS5_IJNSW_ISE_SB_EES1L_EEESI_SJ_SI_SJ_NS1G_6fusion15FusionCallbacksIS1K_NS1N_17LinearCombinationISI_fSI_fLNS_15FloatRoundStyleE2EEESH_S1M_JEEENS4_5SM1004TMEM4LOAD26SM100_TMEM_LOAD_16dp32b32xES13_NS14_INS15_ILi2ELi4ELi3EEES18_NSW_INS5_IJS19_SE_EEENS5_IJSE_SB_EEEEEEENS4_39AutoVectorizingCopyWithAssumedAlignmentILi128EEENS4_14SM90_TMA_STOREES21_S23_S23_EEEvvEEEEvNT_6ParamsE) ;  /* 0xffffff8402807950 */ /* 0x000fea0003c3ffff */
        .weak           $__internal_1_$__cuda_sm10x_tcgen05_guardrail_trap_phase_invalid_during_alloc
        .type           $__internal_1_$__cuda_sm10x_tcgen05_guardrail_trap_phase_invalid_during_alloc,@function
        .size           $__internal_1_$__cuda_sm10x_tcgen05_guardrail_trap_phase_invalid_during_alloc,($__internal_2_$__cuda_sm10x_tcgen05_guardrail_trap_unallocated_columns_being_dealloced - $__internal_1_$__cuda_sm10x_tcgen05_guardrail_trap_phase_invalid_during_alloc)
$__internal_1_$__cuda_sm10x_tcgen05_guardrail_trap_phase_invalid_during_alloc:
[----:B------:R-:W-:Y:S05]  /*7a00*/  BPT.TRAP 0x1 ;  /* 0x000000040000795c */ /* 0x000fea0000300000 */
[----:B------:R-:W-:-:S04]  /*7a10*/  MOV R3, 0x0 ;  /* 0x0000000000037802 */ /* 0x000fc80000000f00 */
[----:B------:R-:W-:Y:S05]  /*7a20*/  RET.REL.NODEC R2 `(_ZN7cutlass13device_kernelINS_4gemm6kernel13GemmUniversalIN4cute5tupleIJiiiiEEENS1_10collective13CollectiveMmaINS1_35MainloopSm100TmaUmmaWarpSpecializedILi4ELi2ELi4ENS5_IJNS4_1CILi1EEESB_SB_EEEEENS5_IJNSA_ILi64EEENSA_ILi128EEENSA_ILi32EEEEEENS_12float_e5m2_tENS5_IJlSB_lEEESI_SJ_NS4_8TiledMMAINS4_8MMA_AtomIJNS4_10MMA_TraitsINS4_19SM100_MMA_F8F6F4_SSEJSI_SI_fSE_SF_NS4_17integral_constantINS4_4UMMA5MajorELSQ_0EEESR_NSO_INSP_7ScaleInELSS_0EEEST_EEEEEENS4_6LayoutISC_NS5_IJNSA_ILi0EEESX_SX_EEEEENS5_IJNS4_10UnderscoreES10_S10_EEEEENS4_13SM90_TMA_LOADENS4_14ComposedLayoutINS4_7SwizzleILi1ELi4ELi3EEENS4_18smem_ptr_flag_bitsILi8EEENSW_INS5_IJNSA_ILi8EEESG_EEENS5_IJSG_SB_EEEEEEEvNS4_8identityES13_S1D_vS1E_EENS_8epilogue10collective18CollectiveEpilogueINS1G_23Sm100TmaWarpSpecializedILi2ELi2ELi32ELb0ELb0EEEJSH_NS5_IJNSW_ISE_SB_EES1L_EEESI_SJ_SI_SJ_NS1G_6fusion15FusionCallbacksIS1K_NS1N_17LinearCombinationISI_fSI_fLNS_15FloatRoundStyleE2EEESH_S1M_JEEENS4_5SM1004TMEM4LOAD26SM100_TMEM_LOAD_16dp32b32xES13_NS14_INS15_ILi2ELi4ELi3EEES18_NSW_INS5_IJS19_SE_EEENS5_IJSE_SB_EEEEEEENS4_39AutoVectorizingCopyWithAssumedAlignmentILi128EEENS4_14SM90_TMA_STOREES21_S23_S23_EEEvvEEEEvNT_6ParamsE) ;  /* 0xffffff8402747950 */ /* 0x000fea0003c3ffff */
        .weak           $__internal_2_$__cuda_sm10x_tcgen05_guardrail_trap_unallocated_columns_being_dealloced
        .type           $__internal_2_$__cuda_sm10x_tcgen05_guardrail_trap_unallocated_columns_being_dealloced,@function
        .size           $__internal_2_$__cuda_sm10x_tcgen05_guardrail_trap_unallocated_columns_being_dealloced,(.L_x_142 - $__internal_2_$__cuda_sm10x_tcgen05_guardrail_trap_unallocated_columns_being_dealloced)
$__internal_2_$__cuda_sm10x_tcgen05_guardrail_trap_unallocated_columns_being_dealloced:
[----:B------:R-:W-:Y:S05]  /*7a30*/  BPT.TRAP 0x1 ;  /* 0x000000040000795c */ /* 0x000fea0000300000 */
[----:B------:R-:W-:-:S04]  /*7a40*/  HFMA2 R3, -RZ, RZ, 0, 0 ;  /* 0x00000000ff037431 */ /* 0x000fc800000001ff */
[----:B------:R-:W-:Y:S05]  /*7a50*/  RET.REL.NODEC R2 `(_ZN7cutlass13device_kernelINS_4gemm6kernel13GemmUniversalIN4cute5tupleIJiiiiEEENS1_10collective13CollectiveMmaINS1_35MainloopSm100TmaUmmaWarpSpecializedILi4ELi2ELi4ENS5_IJNS4_1CILi1EEESB_SB_EEEEENS5_IJNSA_ILi64EEENSA_ILi128EEENSA_ILi32EEEEEENS_12float_e5m2_tENS5_IJlSB_lEEESI_SJ_NS4_8TiledMMAINS4_8MMA_AtomIJNS4_10MMA_TraitsINS4_19SM100_MMA_F8F6F4_SSEJSI_SI_fSE_SF_NS4_17integral_constantINS4_4UMMA5MajorELSQ_0EEESR_NSO_INSP_7ScaleInELSS_0EEEST_EEEEEENS4_6LayoutISC_NS5_IJNSA_ILi0EEESX_SX_EEEEENS5_IJNS4_10UnderscoreES10_S10_EEEEENS4_13SM90_TMA_LOADENS4_14ComposedLayoutINS4_7SwizzleILi1ELi4ELi3EEENS4_18smem_ptr_flag_bitsILi8EEENSW_INS5_IJNSA_ILi8EEESG_EEENS5_IJSG_SB_EEEEEEEvNS4_8identityES13_S1D_vS1E_EENS_8epilogue10collective18CollectiveEpilogueINS1G_23Sm100TmaWarpSpecializedILi2ELi2ELi32ELb0ELb0EEEJSH_NS5_IJNSW_ISE_SB_EES1L_EEESI_SJ_SI_SJ_NS1G_6fusion15FusionCallbacksIS1K_NS1N_17LinearCombinationISI_fSI_fLNS_15FloatRoundStyleE2EEESH_S1M_JEEENS4_5SM1004TMEM4LOAD26SM100_TMEM_LOAD_16dp32b32xES13_NS14_INS15_ILi2ELi4ELi3EEES18_NSW_INS5_IJS19_SE_EEENS5_IJSE_SB_EEEEEEENS4_39AutoVectorizingCopyWithAssumedAlignmentILi128EEENS4_14SM90_TMA_STOREES21_S23_S23_EEEvvEEEEvNT_6ParamsE) ;  /* 0xffffff8402687950 */ /* 0x000fea0003c3ffff */
.L_x_141:
[----:B------:R-:W-:-:S00]  /*7a60*/  BRA `(.L_x_141) ;  /* 0xfffffffc00fc7947 */ /* 0x000fc0000383ffff */
[----:B------:R-:W-:-:S00]  /*7a70*/  NOP ;  /* 0x0000000000007918 */ /* 0x000fc00000000000 */
        /* <DEDUP_REMOVED lines=8> */
.L_x_142:


//--------------------- .nv.global.init           --------------------------
	.section	.nv.global.init,"aw",@progbits
.nv.global.init:
	.type		$str$27,@object
	.size		$str$27,($str$28 - $str$27)
$str$27:
        /*0000*/ 	.byte	0x28, 0x61, 0x64, 0x64, 0x72, 0x65, 0x73, 0x73, 0x20, 0x26, 0x20, 0x6d, 0x61, 0x73, 0x6b, 0x29
        /*0010*/ 	.byte	0x20, 0x3d, 0x3d, 0x20, 0x30, 0x00
	.type		$str$28,@object
	.size		$str$28,($str$26 - $str$28)
$str$28:
        /*0016*/ 	.byte	0x2f, 0x74, 0x6d, 0x70, 0x2f, 0x63, 0x75, 0x74, 0x6c, 0x61, 0x73, 0x73, 0x5f, 0x73, 0x77, 0x65
        /*0026*/ 	.byte	0x65, 0x70, 0x5f, 0x73, 0x72, 0x63, 0x2f, 0x69, 0x6e, 0x63, 0x6c, 0x75, 0x64, 0x65, 0x2f, 0x63
        /*0036*/ 	.byte	0x75, 0x74, 0x65, 0x2f, 0x70, 0x6f, 0x69, 0x6e, 0x74, 0x65, 0x72, 0x5f, 0x66, 0x6c, 0x61, 0x67
        /*0046*/ 	.byte	0x67, 0x65, 0x64, 0x2e, 0x68, 0x70, 0x70, 0x00
	.type		$str$26,@object
	.size		$str$26,($str$25 - $str$26)
$str$26:
        /*004e*/ 	.byte	0x2f, 0x74, 0x6d, 0x70, 0x2f, 0x63, 0x75, 0x74, 0x6c, 0x61, 0x73, 0x73, 0x5f, 0x73, 0x77, 0x65
        /*005e*/ 	.byte	0x65, 0x70, 0x5f, 0x73, 0x72, 0x63, 0x2f, 0x69, 0x6e, 0x63, 0x6c, 0x75, 0x64, 0x65, 0x2f, 0x63
        /*006e*/ 	.byte	0x75, 0x74, 0x65, 0x2f, 0x61, 0x74, 0x6f, 0x6d, 0x2f, 0x63, 0x6f, 0x70, 0x79, 0x5f, 0x74, 0x72
        /*007e*/ 	.byte	0x61, 0x69, 0x74, 0x73, 0x5f, 0x73, 0x6d, 0x31, 0x30, 0x30, 0x2e, 0x68, 0x70, 0x70, 0x00
	.type		$str$25,@object
	.size		$str$25,(__unnamed_1 - $str$25)
$str$25:
        /*008d*/ 	.byte	0x28, 0x28, 0x75, 0x69, 0x6e, 0x74, 0x33, 0x32, 0x5f, 0x74, 0x28, 0x74, 0x68, 0x72, 0x65, 0x61
        /*009d*/ 	.byte	0x64, 0x49, 0x64, 0x78, 0x2e, 0x78, 0x29, 0x20, 0x2f, 0x20, 0x33, 0x32, 0x29, 0x20, 0x25, 0x20
        /*00ad*/ 	.byte	0x34, 0x29, 0x20, 0x3d, 0x3d, 0x20, 0x28, 0x28, 0x28, 0x74, 0x6d, 0x65, 0x6d, 0x5f, 0x61, 0x64
        /*00bd*/ 	.byte	0x64, 0x72, 0x20, 0x3e, 0x3e, 0x20, 0x31, 0x36, 0x29, 0x20, 0x2f, 0x20, 0x33, 0x32, 0x29, 0x20
        /*00cd*/ 	.byte	0x25, 0x20, 0x34, 0x29, 0x00
	.type		__unnamed_1,@object
	.size		__unnamed_1,(__unnamed_2 - __unnamed_1)
__unnamed_1:
        /*00d2*/ 	.byte	0x61, 0x75, 0x74, 0x6f, 0x20, 0x63, 0x75, 0x74, 0x65, 0x3a, 0x3a, 0x61, 0x73, 0x5f, 0x70, 0x6f
        /* <DEDUP_REMOVED lines=24> */
        /*0262*/ 	.byte	0x3c, 0x34, 0x30, 0x39, 0x36, 0x3e, 0x3e, 0x3e, 0x3e, 0x5d, 0x00
	.type		__unnamed_2,@object
	.size		__unnamed_2,(.L_2 - __unnamed_2)
__unnamed_2:
        /* <DEDUP_REMOVED lines=40> */
        /*04ed*/ 	.byte	0x74, 0x65, 0x3a, 0x3a, 0x43, 0x3c, 0x30, 0x3e, 0x3e, 0x3e, 0x3e, 0x5d, 0x00
.L_2:


//--------------------- .nv.shared._ZN7cutlass13device_kernelINS_4gemm6kernel13GemmUniversalIN4cute5tupleIJiiiiEEENS1_10collective13CollectiveMmaINS1_35MainloopSm100TmaUmmaWarpSpecializedILi4ELi2ELi4ENS5_IJNS4_1CILi1EEESB_SB_EEEEENS5_IJNSA_ILi64EEENSA_ILi128EEENSA_ILi32EEEEEENS_12float_e5m2_tENS5_IJlSB_lEEESI_SJ_NS4_8TiledMMAINS4_8MMA_AtomIJNS4_10MMA_TraitsINS4_19SM100_MMA_F8F6F4_SSEJSI_SI_fSE_SF_NS4_17integral_constantINS4_4UMMA5MajorELSQ_0EEESR_NSO_INSP_7ScaleInELSS_0EEEST_EEEEEENS4_6LayoutISC_NS5_IJNSA_ILi0EEESX_SX_EEEEENS5_IJNS4_10UnderscoreES10_S10_EEEEENS4_13SM90_TMA_LOADENS4_14ComposedLayoutINS4_7SwizzleILi1ELi4ELi3EEENS4_18smem_ptr_flag_bitsILi8EEENSW_INS5_IJNSA_ILi8EEESG_EEENS5_IJSG_SB_EEEEEEEvNS4_8identityES13_S1D_vS1E_EENS_8epilogue10collective18CollectiveEpilogueINS1G_23Sm100TmaWarpSpecializedILi2ELi2ELi32ELb0ELb0EEEJSH_NS5_IJNSW_ISE_SB_EES1L_EEESI_SJ_SI_SJ_NS1G_6fusion15FusionCallbacksIS1K_NS1N_17LinearCombinationISI_fSI_fLNS_15FloatRoundStyleE2EEESH_S1M_JEEENS4_5SM1004TMEM4LOAD26SM100_TMEM_LOAD_16dp32b32xES13_NS14_INS15_ILi2ELi4ELi3EEES18_NSW_INS5_IJS19_SE_EEENS5_IJSE_SB_EEEEEEENS4_39AutoVectorizingCopyWithAssumedAlignmentILi128EEENS4_14SM90_TMA_STOREES21_S23_S23_EEEvvEEEEvNT_6ParamsE --------------------------
	.section	.nv.shared._ZN7cutlass13device_kernelINS_4gemm6kernel13GemmUniversalIN4cute5tupleIJiiiiEEENS1_10collective13CollectiveMmaINS1_35MainloopSm100TmaUmmaWarpSpecializedILi4ELi2ELi4ENS5_IJNS4_1CILi1EEESB_SB_EEEEENS5_IJNSA_ILi64EEENSA_ILi128EEENSA_ILi32EEEEEENS_12float_e5m2_tENS5_IJlSB_lEEESI_SJ_NS4_8TiledMMAINS4_8MMA_AtomIJNS4_10MMA_TraitsINS4_19SM100_MMA_F8F6F4_SSEJSI_SI_fSE_SF_NS4_17integral_constantINS4_4UMMA5MajorELSQ_0EEESR_NSO_INSP_7ScaleInELSS_0EEEST_EEEEEENS4_6LayoutISC_NS5_IJNSA_ILi0EEESX_SX_EEEEENS5_IJNS4_10UnderscoreES10_S10_EEEEENS4_13SM90_TMA_LOADENS4_14ComposedLayoutINS4_7SwizzleILi1ELi4ELi3EEENS4_18smem_ptr_flag_bitsILi8EEENSW_INS5_IJNSA_ILi8EEESG_EEENS5_IJSG_SB_EEEEEEEvNS4_8identityES13_S1D_vS1E_EENS_8epilogue10collective18CollectiveEpilogueINS1G_23Sm100TmaWarpSpecializedILi2ELi2ELi32ELb0ELb0EEEJSH_NS5_IJNSW_ISE_SB_EES1L_EEESI_SJ_SI_SJ_NS1G_6fusion15FusionCallbacksIS1K_NS1N_17LinearCombinationISI_fSI_fLNS_15FloatRoundStyleE2EEESH_S1M_JEEENS4_5SM1004TMEM4LOAD26SM100_TMEM_LOAD_16dp32b32xES13_NS14_INS15_ILi2ELi4ELi3EEES18_NSW_INS5_IJS19_SE_EEENS5_IJSE_SB_EEEEEEENS4_39AutoVectorizingCopyWithAssumedAlignmentILi128EEENS4_14SM90_TMA_STOREES21_S23_S23_EEEvvEEEEvNT_6ParamsE,"aw",@nobits
	.sectionflags	@""
	.align	16
	.zero		1024


//--------------------- .nv.shared.reserved.0     --------------------------
	.section	.nv.shared.reserved.0,"aw",@nobits
	.weak		__nv_reservedSMEM_offset_0_alias
	.size		__nv_reservedSMEM_offset_0_alias, 0, 64
	.other		__nv_reservedSMEM_offset_0_alias,@"STO_CUDA_RESERVED_SHARED STV_DEFAULT"
__nv_reservedSMEM_offset_0_alias:
	.zero		0
.nv.shared.reserved.0:
	.zero		64
	.weak		__nv_reservedSMEM_tcgen05_partition
	.type		__nv_reservedSMEM_tcgen05_partition,@object
	.size		__nv_reservedSMEM_tcgen05_partition,(.L_0 - __nv_reservedSMEM_tcgen05_partition)
__nv_reservedSMEM_tcgen05_partition:
	.zero		32
.L_0:


//--------------------- .nv.global                --------------------------
	.section	.nv.global,"aw",@nobits
.nv.global:
	.type		_ZN40_INTERNAL_39dd76c0_4_k_cu_8b7a727c_242154cute1_E,@object
	.size		_ZN40_INTERNAL_39dd76c0_4_k_cu_8b7a727c_242154cute1_E,(_ZN40_INTERNAL_39dd76c0_4_k_cu_8b7a727c_242154cuda3std3__45__cpo6cbeginE - _ZN40_INTERNAL_39dd76c0_4_k_cu_8b7a727c_242154cute1_E)
_ZN40_INTERNAL_39dd76c0_4_k_cu_8b7a727c_242154cute1_E:
	.zero		1
	.type		_ZN40_INTERNAL_39dd76c0_4_k_cu_8b7a727c_242154cuda3std3__45__cpo6cbeginE,@object
	.size		_ZN40_INTERNAL_39dd76c0_4_k_cu_8b7a727c_242154cuda3std3__45__cpo6cbeginE,(_ZN40_INTERNAL_39dd76c0_4_k_cu_8b7a727c_242154cuda3std3__48in_placeE - _ZN40_INTERNAL_39dd76c0_4_k_cu_8b7a727c_242154cuda3std3__45__cpo6cbeginE)
_ZN40_INTERNAL_39dd76c0_4_k_cu_8b7a727c_242154cuda3std3__45__cpo6cbeginE:
	.zero		1
	.type		_ZN40_INTERNAL_39dd76c0_4_k_cu_8b7a727c_242154cuda3std3__48in_placeE,@object
	.size		_ZN40_INTERNAL_39dd76c0_4_k_cu_8b7a727c_242154cuda3std3__48in_placeE,(_ZN40_INTERNAL_39dd76c0_4_k_cu_8b7a727c_242154cuda3std6ranges3__45__cpo9iter_moveE - _ZN40_INTERNAL_39dd76c0_4_k_cu_8b7a727c_242154cuda3std3__48in_placeE)
_ZN40_INTERNAL_39dd76c0_4_k_cu_8b7a727c_242154cuda3std3__48in_placeE:
	.zero		1
	.type		_ZN40_INTERNAL_39dd76c0_4_k_cu_8b7a727c_242154cuda3std6ranges3__45__cpo9iter_moveE,@object
	.size		_ZN40_INTERNAL_39dd76c0_4_k_cu_8b7a727c_242154cuda3std6ranges3__45__cpo9iter_moveE,(_ZN40_INTERNAL_39dd76c0_4_k_cu_8b7a727c_242154cuda3std3__45__cpo5beginE - _ZN40_INTERNAL_39dd76c0_4_k_cu_8b7a727c_242154cuda3std6ranges3__45__cpo9iter_moveE)
_ZN40_INTERNAL_39dd76c0_4_k_cu_8b7a727c_242154cuda3std6ranges3__45__cpo9iter_moveE:
	.zero		1
	.type		_ZN40_INTERNAL_39dd76c0_4_k_cu_8b7a727c_242154cuda3std3__45__cpo5beginE,@object
	.size		_ZN40_INTERNAL_39dd76c0_4_k_cu_8b7a727c_242154cuda3std3__45__cpo5beginE,(_ZN40_INTERNAL_39dd76c0_4_k_cu_8b7a727c_242154cuda3std3__442_GLOBAL__N__39dd76c0_4_k_cu_8b7a727c_242156ignoreE - _ZN40_INTERNAL_39dd76c0_4_k_cu_8b7a727c_242154cuda3std3__45__cpo5beginE)
_ZN40_INTERNAL_39dd76c0_4_k_cu_8b7a727c_242154cuda3std3__45__cpo5beginE:
	.zero		1
	.type		_ZN40_INTERNAL_39dd76c0_4_k_cu_8b7a727c_242154cuda3std3__442_GLOBAL__N__39dd76c0_4_k_cu_8b7a727c_242156ignoreE,@object
	.size		_ZN40_INTERNAL_39dd76c0_4_k_cu_8b7a727c_242154cuda3std3__442_GLOBAL__N__39dd76c0_4_k_cu_8b7a727c_242156ignoreE,(_ZN40_INTERNAL_39dd76c0_4_k_cu_8b7a727c_242154cute7productE - _ZN40_INTERNAL_39dd76c0_4_k_cu_8b7a727c_242154cuda3std3__442_GLOBAL__N__39dd76c0_4_k_cu_8b7a727c_242156ignoreE)
_ZN40_INTERNAL_39dd76c0_4_k_cu_8b7a727c_242154cuda3std3__442_GLOBAL__N__39dd76c0_4_k_cu_8b7a727c_242156ignoreE:
	.zero		1
	.type		_ZN40_INTERNAL_39dd76c0_4_k_cu_8b7a727c_242154cute7productE,@object
	.size		_ZN40_INTERNAL_39dd76c0_4_k_cu_8b7a727c_242154cute7productE,(_ZN40_INTERNAL_39dd76c0_4_k_cu_8b7a727c_242154cuda3std3__45__cpo3endE - _ZN40_INTERNAL_39dd76c0_4_k_cu_8b7a727c_242154cute7productE)
_ZN40_INTERNAL_39dd76c0_4_k_cu_8b7a727c_242154cute7productE:
	.zero		1
	.type		_ZN40_INTERNAL_39dd76c0_4_k_cu_8b7a727c_242154cuda3std3__45__cpo3endE,@object
	.size		_ZN40_INTERNAL_39dd76c0_4_k_cu_8b7a727c_242154cuda3std3__45__cpo3endE,(_ZN40_INTERNAL_39dd76c0_4_k_cu_8b7a727c_242154cuda3std3__419piecewise_constructE - _ZN40_INTERNAL_39dd76c0_4_k_cu_8b7a727c_242154cuda3std3__45__cpo3endE)
_ZN40_INTERNAL_39dd76c0_4_k_cu_8b7a727c_242154cuda3std3__45__cpo3endE:
	.zero		1
	.type		_ZN40_INTERNAL_39dd76c0_4_k_cu_8b7a727c_242154cuda3std3__419piecewise_constructE,@object
	.size		_ZN40_INTERNAL_39dd76c0_4_k_cu_8b7a727c_242154cuda3std3__419piecewise_constructE,(_ZN40_INTERNAL_39dd76c0_4_k_cu_8b7a727c_242154cuda3std3__45__cpo4cendE - _ZN40_INTERNAL_39dd76c0_4_k_cu_8b7a727c_242154cuda3std3__419piecewise_constructE)
_ZN40_INTERNAL_39dd76c0_4_k_cu_8b7a727c_242154cuda3std3__419piecewise_constructE:
	.zero		1
	.type		_ZN40_INTERNAL_39dd76c0_4_k_cu_8b7a727c_242154cuda3std3__45__cpo4cendE,@object
	.size		_ZN40_INTERNAL_39dd76c0_4_k_cu_8b7a727c_242154cuda3std3__45__cpo4cendE,(_ZN40_INTERNAL_39dd76c0_4_k_cu_8b7a727c_242154cuda3std6ranges3__45__cpo4swapE - _ZN40_INTERNAL_39dd76c0_4_k_cu_8b7a727c_242154cuda3std3__45__cpo4cendE)
_ZN40_INTERNAL_39dd76c0_4_k_cu_8b7a727c_242154cuda3std3__45__cpo4cendE:
	.zero		1
	.type		_ZN40_INTERNAL_39dd76c0_4_k_cu_8b7a727c_242154cuda3std6ranges3__45__cpo4swapE,@object
	.size		_ZN40_INTERNAL_39dd76c0_4_k_cu_8b7a727c_242154cuda3std6ranges3__45__cpo4swapE,(.L_10 - _ZN40_INTERNAL_39dd76c0_4_k_cu_8b7a727c_242154cuda3std6ranges3__45__cpo4swapE)
_ZN40_INTERNAL_39dd76c0_4_k_cu_8b7a727c_242154cuda3std6ranges3__45__cpo4swapE:
	.zero		1
.L_10:


//--------------------- .nv.constant0._ZN7cutlass13device_kernelINS_4gemm6kernel13GemmUniversalIN4cute5tupleIJiiiiEEENS1_10collective13CollectiveMmaINS1_35MainloopSm100TmaUmmaWarpSpecializedILi4ELi2ELi4ENS5_IJNS4_1CILi1EEESB_SB_EEEEENS5_IJNSA_ILi64EEENSA_ILi128EEENSA_ILi32EEEEEENS_12float_e5m2_tENS5_IJlSB_lEEESI_SJ_NS4_8TiledMMAINS4_8MMA_AtomIJNS4_10MMA_TraitsINS4_19SM100_MMA_F8F6F4_SSEJSI_SI_fSE_SF_NS4_17integral_constantINS4_4UMMA5MajorELSQ_0EEESR_NSO_INSP_7ScaleInELSS_0EEEST_EEEEEENS4_6LayoutISC_NS5_IJNSA_ILi0EEESX_SX_EEEEENS5_IJNS4_10UnderscoreES10_S10_EEEEENS4_13SM90_TMA_LOADENS4_14ComposedLayoutINS4_7SwizzleILi1ELi4ELi3EEENS4_18smem_ptr_flag_bitsILi8EEENSW_INS5_IJNSA_ILi8EEESG_EEENS5_IJSG_SB_EEEEEEEvNS4_8identityES13_S1D_vS1E_EENS_8epilogue10collective18CollectiveEpilogueINS1G_23Sm100TmaWarpSpecializedILi2ELi2ELi32ELb0ELb0EEEJSH_NS5_IJNSW_ISE_SB_EES1L_EEESI_SJ_SI_SJ_NS1G_6fusion15FusionCallbacksIS1K_NS1N_17LinearCombinationISI_fSI_fLNS_15FloatRoundStyleE2EEESH_S1M_JEEENS4_5SM1004TMEM4LOAD26SM100_TMEM_LOAD_16dp32b32xES13_NS14_INS15_ILi2ELi4ELi3EEES18_NSW_INS5_IJS19_SE_EEENS5_IJSE_SB_EEEEEEENS4_39AutoVectorizingCopyWithAssumedAlignmentILi128EEENS4_14SM90_TMA_STOREES21_S23_S23_EEEvvEEEEvNT_6ParamsE --------------------------
	.section	.nv.constant0._ZN7cutlass13device_kernelINS_4gemm6kernel13GemmUniversalIN4cute5tupleIJiiiiEEENS1_10collective13CollectiveMmaINS1_35MainloopSm100TmaUmmaWarpSpecializedILi4ELi2ELi4ENS5_IJNS4_1CILi1EEESB_SB_EEEEENS5_IJNSA_ILi64EEENSA_ILi128EEENSA_ILi32EEEEEENS_12float_e5m2_tENS5_IJlSB_lEEESI_SJ_NS4_8TiledMMAINS4_8MMA_AtomIJNS4_10MMA_TraitsINS4_19SM100_MMA_F8F6F4_SSEJSI_SI_fSE_SF_NS4_17integral_constantINS4_4UMMA5MajorELSQ_0EEESR_NSO_INSP_7ScaleInELSS_0EEEST_EEEEEENS4_6LayoutISC_NS5_IJNSA_ILi0EEESX_SX_EEEEENS5_IJNS4_10UnderscoreES10_S10_EEEEENS4_13SM90_TMA_LOADENS4_14ComposedLayoutINS4_7SwizzleILi1ELi4ELi3EEENS4_18smem_ptr_flag_bitsILi8EEENSW_INS5_IJNSA_ILi8EEESG_EEENS5_IJSG_SB_EEEEEEEvNS4_8identityES13_S1D_vS1E_EENS_8epilogue10collective18CollectiveEpilogueINS1G_23Sm100TmaWarpSpecializedILi2ELi2ELi32ELb0ELb0EEEJSH_NS5_IJNSW_ISE_SB_EES1L_EEESI_SJ_SI_SJ_NS1G_6fusion15FusionCallbacksIS1K_NS1N_17LinearCombinationISI_fSI_fLNS_15FloatRoundStyleE2EEESH_S1M_JEEENS4_5SM1004TMEM4LOAD26SM100_TMEM_LOAD_16dp32b32xES13_NS14_INS15_ILi2ELi4ELi3EEES18_NSW_INS5_IJS19_SE_EEENS5_IJSE_SB_EEEEEEENS4_39AutoVectorizingCopyWithAssumedAlignmentILi128EEENS4_14SM90_TMA_STOREES21_S23_S23_EEEvvEEEEvNT_6ParamsE,"a",@progbits
	.sectionflags	@""
	.align	4
.nv.constant0._ZN7cutlass13device_kernelINS_4gemm6kernel13GemmUniversalIN4cute5tupleIJiiiiEEENS1_10collective13CollectiveMmaINS1_35MainloopSm100TmaUmmaWarpSpecializedILi4ELi2ELi4ENS5_IJNS4_1CILi1EEESB_SB_EEEEENS5_IJNSA_ILi64EEENSA_ILi128EEENSA_ILi32EEEEEENS_12float_e5m2_tENS5_IJlSB_lEEESI_SJ_NS4_8TiledMMAINS4_8MMA_AtomIJNS4_10MMA_TraitsINS4_19SM100_MMA_F8F6F4_SSEJSI_SI_fSE_SF_NS4_17integral_constantINS4_4UMMA5MajorELSQ_0EEESR_NSO_INSP_7ScaleInELSS_0EEEST_EEEEEENS4_6LayoutISC_NS5_IJNSA_ILi0EEESX_SX_EEEEENS5_IJNS4_10UnderscoreES10_S10_EEEEENS4_13SM90_TMA_LOADENS4_14ComposedLayoutINS4_7SwizzleILi1ELi4ELi3EEENS4_18smem_ptr_flag_bitsILi8EEENSW_INS5_IJNSA_ILi8EEESG_EEENS5_IJSG_SB_EEEEEEEvNS4_8identityES13_S1D_vS1E_EENS_8epilogue10collective18CollectiveEpilogueINS1G_23Sm100TmaWarpSpecializedILi2ELi2ELi32ELb0ELb0EEEJSH_NS5_IJNSW_ISE_SB_EES1L_EEESI_SJ_SI_SJ_NS1G_6fusion15FusionCallbacksIS1K_NS1N_17LinearCombinationISI_fSI_fLNS_15FloatRoundStyleE2EEESH_S1M_JEEENS4_5SM1004TMEM4LOAD26SM100_TMEM_LOAD_16dp32b32xES13_NS14_INS15_ILi2ELi4ELi3EEES18_NSW_INS5_IJS19_SE_EEENS5_IJSE_SB_EEEEEEENS4_39AutoVectorizingCopyWithAssumedAlignmentILi128EEENS4_14SM90_TMA_STOREES21_S23_S23_EEEvvEEEEvNT_6ParamsE:
	.zero		2944


//--------------------- SYMBOLS --------------------------

	.type		.nv.reservedSmem.offset0,@object
	.size		.nv.reservedSmem.offset0,0x4
	.type		.nv.reservedSmem.cap,@object
	.size		.nv.reservedSmem.cap,0x4
	.type		__assertfail,@function
